	.headerflags	@"EF_CUDA_TEXMODE_UNIFIED EF_CUDA_64BIT_ADDRESS EF_CUDA_ACCELERATORS EF_CUDA_SM90 EF_CUDA_VIRTUAL_SM(EF_CUDA_SM90)"
	.elftype	@"ET_EXEC"


//--------------------- .nv.info                  --------------------------
	.section	.nv.info,"",@"SHT_CUDA_INFO"
	.align	4


	//----- nvinfo : EIATTR_REGCOUNT
	.align		4
        /*0000*/ 	.byte	0x04, 0x2f
        /*0002*/ 	.short	(.L_2 - .L_1)
	.align		4
.L_1:
        /*0004*/ 	.word	index@(triton_poi_fused_add_mul_pow_relu_sum_2)
        /*0008*/ 	.word	0x00000020


	//----- nvinfo : EIATTR_MIN_STACK_SIZE
	.align		4
.L_2:
        /*000c*/ 	.byte	0x04, 0x12
        /*000e*/ 	.short	(.L_4 - .L_3)
	.align		4
.L_3:
        /*0010*/ 	.word	index@(triton_poi_fused_add_mul_pow_relu_sum_2)
        /*0014*/ 	.word	0x00000000


	//----- nvinfo : EIATTR_FRAME_SIZE
	.align		4
.L_4:
        /*0018*/ 	.byte	0x04, 0x11
        /*001a*/ 	.short	(.L_6 - .L_5)
	.align		4
.L_5:
        /*001c*/ 	.word	index@(triton_poi_fused_add_mul_pow_relu_sum_2)
        /*0020*/ 	.word	0x00000000


	//----- nvinfo : EIATTR_MIN_STACK_SIZE
	.align		4
.L_6:
        /*0024*/ 	.byte	0x04, 0x12
        /*0026*/ 	.short	(.L_8 - .L_7)
	.align		4
.L_7:
        /*0028*/ 	.word	index@(triton_poi_fused_add_mul_pow_relu_sum_2)
        /*002c*/ 	.word	0x00000000
.L_8:


//--------------------- .nv.info.triton_poi_fused_add_mul_pow_relu_sum_2 --------------------------
	.section	.nv.info.triton_poi_fused_add_mul_pow_relu_sum_2,"",@"SHT_CUDA_INFO"
	.sectionflags	@""
	.align	4


	//----- nvinfo : EIATTR_CUDA_API_VERSION
	.align		4
        /*0000*/ 	.byte	0x04, 0x37
        /*0002*/ 	.short	(.L_10 - .L_9)
.L_9:
        /*0004*/ 	.word	0x0000007c


	//----- nvinfo : EIATTR_KPARAM_INFO
	.align		4
.L_10:
        /*0008*/ 	.byte	0x04, 0x17
        /*000a*/ 	.short	(.L_12 - .L_11)
.L_11:
        /*000c*/ 	.word	0x00000000
        /*0010*/ 	.short	0x0003
        /*0012*/ 	.short	0x0018
        /*0014*/ 	.byte	0x00, 0xf0, 0x11, 0x00


	//----- nvinfo : EIATTR_KPARAM_INFO
	.align		4
.L_12:
        /*0018*/ 	.byte	0x04, 0x17
        /*001a*/ 	.short	(.L_14 - .L_13)
.L_13:
        /*001c*/ 	.word	0x00000000
        /*0020*/ 	.short	0x0002
        /*0022*/ 	.short	0x0010
        /*0024*/ 	.byte	0x00, 0xf4, 0x21, 0x00


	//----- nvinfo : EIATTR_KPARAM_INFO
	.align		4
.L_14:
        /*0028*/ 	.byte	0x04, 0x17
        /*002a*/ 	.short	(.L_16 - .L_15)
.L_15:
        /*002c*/ 	.word	0x00000000
        /*0030*/ 	.short	0x0001
        /*0032*/ 	.short	0x0008
        /*0034*/ 	.byte	0x00, 0xf4, 0x21, 0x00


	//----- nvinfo : EIATTR_KPARAM_INFO
	.align		4
.L_16:
        /*0038*/ 	.byte	0x04, 0x17
        /*003a*/ 	.short	(.L_18 - .L_17)
.L_17:
        /*003c*/ 	.word	0x00000000
        /*0040*/ 	.short	0x0000
        /*0042*/ 	.short	0x0000
        /*0044*/ 	.byte	0x00, 0xf4, 0x21, 0x00


	//----- nvinfo : EIATTR_SPARSE_MMA_MASK
	.align		4
.L_18:
        /*0048*/ 	.byte	0x03, 0x50
        /*004a*/ 	.short	0x0000


	//----- nvinfo : EIATTR_MAXREG_COUNT
	.align		4
        /*004c*/ 	.byte	0x03, 0x1b
        /*004e*/ 	.short	0x00ff


	//----- nvinfo : EIATTR_EXIT_INSTR_OFFSETS
	.align		4
        /*0050*/ 	.byte	0x04, 0x1c
        /*0052*/ 	.short	(.L_20 - .L_19)


	//   ....[0]....
.L_19:
        /*0054*/ 	.word	0x00002fa0


	//   ....[1]....
        /*0058*/ 	.word	0x00002fc0


	//----- nvinfo : EIATTR_REQNTID
	.align		4
.L_20:
        /*005c*/ 	.byte	0x04, 0x10
        /*005e*/ 	.short	(.L_22 - .L_21)
.L_21:
        /*0060*/ 	.word	0x00000080
        /*0064*/ 	.word	0x00000001
        /*0068*/ 	.word	0x00000001


	//----- nvinfo : EIATTR_CRS_STACK_SIZE
	.align		4
.L_22:
        /*006c*/ 	.byte	0x04, 0x1e
        /*006e*/ 	.short	(.L_24 - .L_23)
.L_23:
        /*0070*/ 	.word	0x00000000


	//----- nvinfo : EIATTR_CBANK_PARAM_SIZE
	.align		4
.L_24:
        /*0074*/ 	.byte	0x03, 0x19
        /*0076*/ 	.short	0x001c


	//----- nvinfo : EIATTR_PARAM_CBANK
	.align		4
        /*0078*/ 	.byte	0x04, 0x0a
        /*007a*/ 	.short	(.L_26 - .L_25)
	.align		4
.L_25:
        /*007c*/ 	.word	index@(.nv.constant0.triton_poi_fused_add_mul_pow_relu_sum_2)
        /*0080*/ 	.short	0x0210
        /*0082*/ 	.short	0x001c


	//----- nvinfo : EIATTR_SW_WAR
	.align		4
.L_26:
        /*0084*/ 	.byte	0x04, 0x36
        /*0086*/ 	.short	(.L_28 - .L_27)
.L_27:
        /*0088*/ 	.word	0x00000008
.L_28:


//--------------------- .nv.callgraph             --------------------------
	.section	.nv.callgraph,"",@"SHT_CUDA_CALLGRAPH"
	.align	4
	.sectionentsize	8
	.align		4
        /*0000*/ 	.word	0x00000000
	.align		4
        /*0004*/ 	.word	0xffffffff
	.align		4
        /*0008*/ 	.word	0x00000000
	.align		4
        /*000c*/ 	.word	0xfffffffe
	.align		4
        /*0010*/ 	.word	0x00000000
	.align		4
        /*0014*/ 	.word	0xfffffffd
	.align		4
        /*0018*/ 	.word	0x00000000
	.align		4
        /*001c*/ 	.word	0xfffffffc


//--------------------- .nv.constant4             --------------------------
	.section	.nv.constant4,"a",@progbits
	.align	8
	.align		8
.nv.constant4:
        /*0000*/ 	.dword	_$_str


//--------------------- .text.triton_poi_fused_add_mul_pow_relu_sum_2 --------------------------
	.section	.text.triton_poi_fused_add_mul_pow_relu_sum_2,"ax",@progbits
	.align	128
        .global         triton_poi_fused_add_mul_pow_relu_sum_2
        .type           triton_poi_fused_add_mul_pow_relu_sum_2,@function
        .size           triton_poi_fused_add_mul_pow_relu_sum_2,(.L_x_17 - triton_poi_fused_add_mul_pow_relu_sum_2)
        .other          triton_poi_fused_add_mul_pow_relu_sum_2,@"STO_CUDA_ENTRY STV_DEFAULT"
triton_poi_fused_add_mul_pow_relu_sum_2:
.text.triton_poi_fused_add_mul_pow_relu_sum_2:
[----:B------:R-:W0:Y:S02]  /*0000*/  LDC R1, c[0x0][0x28] ;  /* 0x00000a00ff017b82 */ /* 0x000e240000000800 */
[----:B------:R-:W1:Y:S01]  /*0010*/  S2R R0, SR_TID.X ;  /* 0x0000000000007919 */ /* 0x000e620000002100 */
[----:B------:R-:W2:Y:S01]  /*0020*/  LDC.64 R2, c[0x0][0x218] ;  /* 0x00008600ff027b82 */ /* 0x000ea20000000a00 */
[----:B------:R-:W-:Y:S01]  /*0030*/  ULDC.64 UR4, c[0x0][0x208] ;  /* 0x0000820000047ab9 */ /* 0x000fe20000000a00 */
[----:B------:R-:W3:Y:S01]  /*0040*/  S2R R7, SR_CTAID.X ;  /* 0x0000000000077919 */ /* 0x000ee20000002500 */
[----:B-1----:R-:W-:Y:S02]  /*0050*/  SHF.L.U32 R0, R0, 0x1, RZ ;  /* 0x0000000100007819 */ /* 0x002fe400000006ff */
[----:B---3--:R-:W-:Y:S02]  /*0060*/  SHF.R.S32.HI R5, RZ, 0x17, R7 ;  /* 0x00000017ff057819 */ /* 0x008fe40000011407 */
[----:B------:R-:W-:Y:S02]  /*0070*/  LOP3.LUT R0, R0, 0xfe, RZ, 0xc0, !PT ;  /* 0x000000fe00007812 */ /* 0x000fe400078ec0ff */
[----:B------:R-:W-:-:S02]  /*0080*/  SGXT R5, R5, 0x1 ;  /* 0x000000010505781a */ /* 0x000fc40000000200 */
[----:B------:R-:W-:Y:S01]  /*0090*/  LEA R6, R7, R0, 0x8 ;  /* 0x0000000007067211 */ /* 0x000fe200078e40ff */
[----:B------:R-:W-:-:S03]  /*00a0*/  HFMA2.MMA R0, -RZ, RZ, 0, 0 ;  /* 0x00000000ff007435 */ /* 0x000fc600000001ff */
[----:B------:R-:W-:Y:S02]  /*00b0*/  LEA.HI R5, R5, R6, RZ, 0x2 ;  /* 0x0000000605057211 */ /* 0x000fe400078f10ff */
[----:B------:R-:W-:Y:S02]  /*00c0*/  ISETP.GE.AND P0, PT, R6, 0x100, PT ;  /* 0x000001000600780c */ /* 0x000fe40003f06270 */
[----:B------:R-:W-:-:S05]  /*00d0*/  LOP3.LUT R5, R5, 0xfffffffc, RZ, 0xc0, !PT ;  /* 0xfffffffc05057812 */ /* 0x000fca00078ec0ff */
[----:B--2---:R-:W-:-:S06]  /*00e0*/  IMAD.WIDE R2, R5, 0x4, R2 ;  /* 0x0000000405027825 */ /* 0x004fcc00078e0202 */
[----:B------:R-:W2:Y:S01]  /*00f0*/  @!P0 LDG.E.EL R0, desc[UR4][R2.64] ;  /* 0x0000000402008981 */ /* 0x000ea2000c2e1900 */
[----:B------:R-:W-:-:S06]  /*0100*/  MOV R4, RZ ;  /* 0x000000ff00047202 */ /* 0x000fcc0000000f00 */
[----:B------:R-:W3:Y:S01]  /*0110*/  @!P0 LDG.E.EL R4, desc[UR4][R2.64] ;  /* 0x0000000402048981 */ /* 0x000ee2000c2e1900 */
[----:B------:R-:W-:-:S10]  /*0120*/  HFMA2.MMA R26, -RZ, RZ, 0, 0 ;  /* 0x00000000ff1a7435 */ /* 0x000fd400000001ff */
[----:B------:R-:W4:Y:S01]  /*0130*/  @!P0 LDG.E.EL R26, desc[UR4][R2.64+0x4] ;  /* 0x00000404021a8981 */ /* 0x000f22000c2e1900 */
[----:B------:R-:W-:Y:S01]  /*0140*/  MOV R11, 0x40400000 ;  /* 0x40400000000b7802 */ /* 0x000fe20000000f00 */
[----:B------:R-:W-:Y:S01]  /*0150*/  HFMA2.MMA R10, -RZ, RZ, 0.88671875, -10224 ;  /* 0x3b18f0feff0a7435 */ /* 0x000fe200000001ff */
[----:B------:R-:W-:-:S06]  /*0160*/  MOV R22, RZ ;  /* 0x000000ff00167202 */ /* 0x000fcc0000000f00 */
[----:B------:R-:W4:Y:S01]  /*0170*/  @!P0 LDG.E.EL R22, desc[UR4][R2.64+0x4] ;  /* 0x0000040402168981 */ /* 0x000f22000c2e1900 */
[----:B--2---:R-:W-:-:S05]  /*0180*/  FFMA R0, R0, -R11, 1 ;  /* 0x3f80000000007423 */ /* 0x004fca000000080b */
[----:B------:R-:W-:Y:S01]  /*0190*/  FSETP.GEU.AND P1, PT, R0, RZ, PT ;  /* 0x000000ff0000720b */ /* 0x000fe20003f2e000 */
[----:B---3--:R-:W-:-:S03]  /*01a0*/  FFMA R17, R4, -R11, 1 ;  /* 0x3f80000004117423 */ /* 0x008fc6000000080b */
[----:B------:R-:W-:Y:S02]  /*01b0*/  FSEL R7, R0, RZ, P1 ;  /* 0x000000ff00077208 */ /* 0x000fe40000800000 */
[----:B------:R-:W-:-:S03]  /*01c0*/  FSETP.GEU.AND P2, PT, R17, RZ, PT ;  /* 0x000000ff1100720b */ /* 0x000fc60003f4e000 */
[----:B------:R-:W-:-:S05]  /*01d0*/  FADD.FTZ R13, |R7|, -RZ ;  /* 0x800000ff070d7221 */ /* 0x000fca0000010200 */
[----:B------:R-:W-:Y:S02]  /*01e0*/  LOP3.LUT R0, R13, 0x7fffff, RZ, 0xc0, !PT ;  /* 0x007fffff0d007812 */ /* 0x000fe400078ec0ff */
[----:B------:R-:W-:Y:S02]  /*01f0*/  SHF.R.U32.HI R4, RZ, 0x17, R13 ;  /* 0x00000017ff047819 */ /* 0x000fe4000001160d */
[----:B------:R-:W-:Y:S02]  /*0200*/  LOP3.LUT R0, R0, 0x3f800000, RZ, 0xfc, !PT ;  /* 0x3f80000000007812 */ /* 0x000fe400078efcff */
[----:B------:R-:W-:Y:S02]  /*0210*/  I2FP.F32.U32 R4, R4 ;  /* 0x0000000400047245 */ /* 0x000fe40000201000 */
[----:B------:R-:W-:-:S03]  /*0220*/  FSETP.GT.AND P1, PT, R0, 1.4142135381698608398, PT ;  /* 0x3fb504f30000780b */ /* 0x000fc60003f24000 */
[----:B------:R-:W-:-:S10]  /*0230*/  FADD R4, R4, -127 ;  /* 0xc2fe000004047421 */ /* 0x000fd40000000000 */
[----:B------:R-:W-:Y:S01]  /*0240*/  @P1 FMUL R0, R0, 0.5 ;  /* 0x3f00000000001820 */ /* 0x000fe20000400000 */
[----:B------:R-:W-:-:S03]  /*0250*/  @P1 FADD R4, R4, 1 ;  /* 0x3f80000004041421 */ /* 0x000fc60000000000 */
[C---:B------:R-:W-:Y:S01]  /*0260*/  FADD R8, R0.reuse, 1 ;  /* 0x3f80000000087421 */ /* 0x040fe20000000000 */
[----:B------:R-:W-:-:S03]  /*0270*/  FADD R5, R0, -1 ;  /* 0xbf80000000057421 */ /* 0x000fc60000000000 */
[----:B------:R-:W1:Y:S01]  /*0280*/  MUFU.RCP R9, R8 ;  /* 0x0000000800097308 */ /* 0x000e620000001000 */
[----:B------:R-:W-:-:S04]  /*0290*/  FADD R12, R5, R5 ;  /* 0x00000005050c7221 */ /* 0x000fc80000000000 */
[----:B-1----:R-:W-:-:S04]  /*02a0*/  FMUL R14, R9, R12 ;  /* 0x0000000c090e7220 */ /* 0x002fc80000400000 */
[----:B------:R-:W-:-:S04]  /*02b0*/  FMUL R15, R14, R14 ;  /* 0x0000000e0e0f7220 */ /* 0x000fc80000400000 */
[----:B------:R-:W-:-:S04]  /*02c0*/  FFMA.FTZ R0, R15, R10, 0.01249298732727766037 ;  /* 0x3c4caf630f007423 */ /* 0x000fc8000001000a */
[----:B------:R-:W-:-:S04]  /*02d0*/  FFMA.FTZ R0, R15, R0, 0.083333469927310943604 ;  /* 0x3daaaabd0f007423 */ /* 0x000fc80000010000 */
[----:B------:R-:W-:Y:S01]  /*02e0*/  FMUL.FTZ R15, R15, R0 ;  /* 0x000000000f0f7220 */ /* 0x000fe20000410000 */
[----:B------:R-:W-:-:S03]  /*02f0*/  FFMA R0, -R9, R12, R5 ;  /* 0x0000000c09007223 */ /* 0x000fc60000000105 */
[----:B------:R-:W-:Y:S01]  /*0300*/  FMUL.FTZ R16, R14, R15 ;  /* 0x0000000f0e107220 */ /* 0x000fe20000410000 */
[----:B------:R-:W-:-:S03]  /*0310*/  FADD R8, R0, R0 ;  /* 0x0000000000087221 */ /* 0x000fc60000000000 */
[----:B------:R-:W-:Y:S01]  /*0320*/  FFMA R0, R9, R12, R16 ;  /* 0x0000000c09007223 */ /* 0x000fe20000000010 */
[----:B------:R-:W-:Y:S01]  /*0330*/  FFMA.FTZ R14, R5, -R14, R8 ;  /* 0x8000000e050e7223 */ /* 0x000fe20000010008 */
[----:B------:R-:W-:Y:S02]  /*0340*/  FSEL R8, R17, RZ, P2 ;  /* 0x000000ff11087208 */ /* 0x000fe40001000000 */
[C---:B------:R-:W-:Y:S01]  /*0350*/  FFMA R5, R9.reuse, R12, -R0 ;  /* 0x0000000c09057223 */ /* 0x040fe20000000800 */
[----:B------:R-:W-:Y:S01]  /*0360*/  FMUL.FTZ R14, R9, R14 ;  /* 0x0000000e090e7220 */ /* 0x000fe20000410000 */
[----:B------:R-:W-:Y:S01]  /*0370*/  FMUL.FTZ R12, R4, 0.693145751953125 ;  /* 0x3f317200040c7820 */ /* 0x000fe20000410000 */
[----:B------:R-:W-:Y:S01]  /*0380*/  FADD.FTZ R19, |R8|, -RZ ;  /* 0x800000ff08137221 */ /* 0x000fe20000010200 */
[----:B------:R-:W-:Y:S01]  /*0390*/  FADD R5, R16, R5 ;  /* 0x0000000510057221 */ /* 0x000fe20000000000 */
[----:B------:R-:W-:-:S03]  /*03a0*/  FMUL.FTZ R4, R4, 1.428606765330187045e-06 ;  /* 0x35bfbe8e04047820 */ /* 0x000fc60000410000 */
[----:B------:R-:W-:Y:S01]  /*03b0*/  FADD R9, R14, R5 ;  /* 0x000000050e097221 */ /* 0x000fe20000000000 */
[----:B------:R-:W-:-:S03]  /*03c0*/  LOP3.LUT R5, R19, 0x7fffff, RZ, 0xc0, !PT ;  /* 0x007fffff13057812 */ /* 0x000fc600078ec0ff */
[----:B------:R-:W-:Y:S01]  /*03d0*/  FADD R15, R0, R9 ;  /* 0x00000009000f7221 */ /* 0x000fe20000000000 */
[----:B------:R-:W-:-:S03]  /*03e0*/  LOP3.LUT R5, R5, 0x3f800000, RZ, 0xfc, !PT ;  /* 0x3f80000005057812 */ /* 0x000fc600078efcff */
[----:B------:R-:W-:Y:S01]  /*03f0*/  FADD R17, R15, R12 ;  /* 0x0000000c0f117221 */ /* 0x000fe20000000000 */
[----:B------:R-:W-:Y:S01]  /*0400*/  FSETP.GT.AND P1, PT, R5, 1.4142135381698608398, PT ;  /* 0x3fb504f30500780b */ /* 0x000fe20003f24000 */
[----:B------:R-:W-:Y:S02]  /*0410*/  FADD R0, R0, -R15 ;  /* 0x8000000f00007221 */ /* 0x000fe40000000000 */
[----:B------:R-:W-:Y:S02]  /*0420*/  FADD R12, R12, -R17 ;  /* 0x800000110c0c7221 */ /* 0x000fe40000000000 */
[----:B------:R-:W-:Y:S02]  /*0430*/  FADD R0, R9, R0 ;  /* 0x0000000009007221 */ /* 0x000fe40000000000 */
[----:B------:R-:W-:-:S04]  /*0440*/  FADD R15, R15, R12 ;  /* 0x0000000c0f0f7221 */ /* 0x000fc80000000000 */
[----:B------:R-:W-:Y:S02]  /*0450*/  FADD R15, R0, R15 ;  /* 0x0000000f000f7221 */ /* 0x000fe40000000000 */
[----:B------:R-:W-:Y:S02]  /*0460*/  @P1 FMUL R5, R5, 0.5 ;  /* 0x3f00000005051820 */ /* 0x000fe40000400000 */
[----:B------:R-:W-:Y:S02]  /*0470*/  FADD R0, R4, R15 ;  /* 0x0000000f04007221 */ /* 0x000fe40000000000 */
[C---:B------:R-:W-:Y:S01]  /*0480*/  FADD R4, R5.reuse, 1 ;  /* 0x3f80000005047421 */ /* 0x040fe20000000000 */
[----:B------:R-:W-:Y:S01]  /*0490*/  FADD R9, R5, -1 ;  /* 0xbf80000005097421 */ /* 0x000fe20000000000 */
[----:B------:R-:W-:-:S03]  /*04a0*/  FADD R15, R17, R0 ;  /* 0x00000000110f7221 */ /* 0x000fc60000000000 */
[----:B------:R-:W-:Y:S01]  /*04b0*/  FADD R5, R9, R9 ;  /* 0x0000000909057221 */ /* 0x000fe20000000000 */
[----:B------:R-:W1:Y:S01]  /*04c0*/  MUFU.RCP R4, R4 ;  /* 0x0000000400047308 */ /* 0x000e620000001000 */
[----:B------:R-:W-:Y:S01]  /*04d0*/  FADD R17, R17, -R15 ;  /* 0x8000000f11117221 */ /* 0x000fe20000000000 */
[----:B------:R-:W-:-:S03]  /*04e0*/  FMUL.FTZ R12, R15, -0.3333333432674407959 ;  /* 0xbeaaaaab0f0c7820 */ /* 0x000fc60000410000 */
[----:B------:R-:W-:Y:S01]  /*04f0*/  FADD R0, R0, R17 ;  /* 0x0000001100007221 */ /* 0x000fe20000000000 */
[----:B------:R-:W-:-:S04]  /*0500*/  FFMA.FTZ R17, R15, -0.3333333432674407959, -R12 ;  /* 0xbeaaaaab0f117823 */ /* 0x000fc8000001080c */
[----:B------:R-:W-:-:S04]  /*0510*/  FFMA.FTZ R0, R0, -0.3333333432674407959, R17 ;  /* 0xbeaaaaab00007823 */ /* 0x000fc80000010011 */
[----:B------:R-:W-:Y:S01]  /*0520*/  FFMA.FTZ R15, RZ, R15, R0 ;  /* 0x0000000fff0f7223 */ /* 0x000fe20000010000 */
[CC--:B-1----:R-:W-:Y:S01]  /*0530*/  FMUL R16, R4.reuse, R5.reuse ;  /* 0x0000000504107220 */ /* 0x0c2fe20000400000 */
[----:B------:R-:W-:Y:S02]  /*0540*/  FFMA R18, -R4, R5, R9 ;  /* 0x0000000504127223 */ /* 0x000fe40000000109 */
[----:B------:R-:W-:Y:S01]  /*0550*/  FADD.FTZ R21, R12, R15 ;  /* 0x0000000f0c157221 */ /* 0x000fe20000010000 */
[----:B------:R-:W-:Y:S01]  /*0560*/  FMUL R17, R16, R16 ;  /* 0x0000001010117220 */ /* 0x000fe20000400000 */
[----:B------:R-:W-:-:S03]  /*0570*/  FADD R18, R18, R18 ;  /* 0x0000001212127221 */ /* 0x000fc60000000000 */
[----:B------:R-:W-:Y:S01]  /*0580*/  FFMA.FTZ R0, R17, R10, 0.01249298732727766037 ;  /* 0x3c4caf6311007423 */ /* 0x000fe2000001000a */
[----:B------:R-:W-:Y:S01]  /*0590*/  ISETP.NE.AND P2, PT, R21, 0x42b17218, PT ;  /* 0x42b172181500780c */ /* 0x000fe20003f45270 */
[----:B------:R-:W-:Y:S01]  /*05a0*/  FFMA.FTZ R23, R9, -R16, R18 ;  /* 0x8000001009177223 */ /* 0x000fe20000010012 */
[----:B------:R-:W-:Y:S01]  /*05b0*/  SHF.R.U32.HI R9, RZ, 0x17, R19 ;  /* 0x00000017ff097819 */ /* 0x000fe20000011613 */
[----:B------:R-:W-:Y:S01]  /*05c0*/  FFMA.FTZ R14, R17, R0, 0.083333469927310943604 ;  /* 0x3daaaabd110e7423 */ /* 0x000fe20000010000 */
[----:B------:R-:W-:Y:S01]  /*05d0*/  FSEL R0, R21, 88.72283172607421875, P2 ;  /* 0x42b1721715007808 */ /* 0x000fe20001000000 */
[----:B------:R-:W-:Y:S01]  /*05e0*/  FMUL.FTZ R23, R4, R23 ;  /* 0x0000001704177220 */ /* 0x000fe20000410000 */
[----:B------:R-:W-:Y:S01]  /*05f0*/  I2FP.F32.U32 R9, R9 ;  /* 0x0000000900097245 */ /* 0x000fe20000201000 */
[----:B------:R-:W-:Y:S02]  /*0600*/  FMUL.FTZ R17, R17, R14 ;  /* 0x0000000e11117220 */ /* 0x000fe40000410000 */
[----:B------:R-:W-:-:S02]  /*0610*/  FMUL.FTZ R14, R0, 1.4426950216293334961 ;  /* 0x3fb8aa3b000e7820 */ /* 0x000fc40000410000 */
[----:B------:R-:W-:-:S04]  /*0620*/  FMUL.FTZ R17, R16, R17 ;  /* 0x0000001110117220 */ /* 0x000fc80000410000 */
[----:B------:R-:W1:Y:S01]  /*0630*/  FRND.TRUNC R14, R14 ;  /* 0x0000000e000e7307 */ /* 0x000e62000020d000 */
[----:B------:R-:W-:-:S04]  /*0640*/  FFMA R16, R4, R5, R17 ;  /* 0x0000000504107223 */ /* 0x000fc80000000011 */
[----:B------:R-:W-:Y:S01]  /*0650*/  FFMA R18, R4, R5, -R16 ;  /* 0x0000000504127223 */ /* 0x000fe20000000810 */
[----:B------:R-:W-:Y:S01]  /*0660*/  FADD R4, R9, -127 ;  /* 0xc2fe000009047421 */ /* 0x000fe20000000000 */
[----:B------:R-:W-:Y:S02]  /*0670*/  HFMA2.MMA R9, -RZ, RZ, 3.4921875, 0 ;  /* 0x42fc0000ff097435 */ /* 0x000fe400000001ff */
[----:B------:R-:W-:Y:S01]  /*0680*/  FADD R18, R17, R18 ;  /* 0x0000001211127221 */ /* 0x000fe20000000000 */
[----:B------:R-:W-:-:S03]  /*0690*/  @P1 FADD R4, R4, 1 ;  /* 0x3f80000004041421 */ /* 0x000fc60000000000 */
[----:B------:R-:W-:Y:S01]  /*06a0*/  FADD R23, R23, R18 ;  /* 0x0000001217177221 */ /* 0x000fe20000000000 */
[----:B-1----:R-:W-:Y:S01]  /*06b0*/  FADD.FTZ R5, |R14|, -RZ ;  /* 0x800000ff0e057221 */ /* 0x002fe20000010200 */
[----:B------:R-:W-:Y:S02]  /*06c0*/  FMUL.FTZ R18, R4, 0.693145751953125 ;  /* 0x3f31720004127820 */ /* 0x000fe40000410000 */
[C---:B------:R-:W-:Y:S01]  /*06d0*/  FADD R25, R16.reuse, R23 ;  /* 0x0000001710197221 */ /* 0x040fe20000000000 */
[----:B------:R-:W-:Y:S02]  /*06e0*/  LOP3.LUT R17, R9, 0x80000000, R14, 0xb8, !PT ;  /* 0x8000000009117812 */ /* 0x000fe400078eb80e */
[----:B------:R-:W-:Y:S01]  /*06f0*/  FSETP.GT.AND P1, PT, R5, 126, PT ;  /* 0x42fc00000500780b */ /* 0x000fe20003f24000 */
[----:B------:R-:W-:Y:S01]  /*0700*/  FADD R5, R25, R18 ;  /* 0x0000001219057221 */ /* 0x000fe20000000000 */
[----:B------:R-:W-:Y:S02]  /*0710*/  FADD R16, R16, -R25 ;  /* 0x8000001910107221 */ /* 0x000fe40000000000 */
[----:B------:R-:W-:Y:S01]  /*0720*/  FSEL R17, R17, R14, P1 ;  /* 0x0000000e11117208 */ /* 0x000fe20000800000 */
[----:B------:R-:W-:Y:S01]  /*0730*/  FADD R18, R18, -R5 ;  /* 0x8000000512127221 */ /* 0x000fe20000000000 */
[----:B------:R-:W-:-:S03]  /*0740*/  FADD R16, R23, R16 ;  /* 0x0000001017107221 */ /* 0x000fc60000000000 */
[----:B------:R-:W-:Y:S01]  /*0750*/  FADD R25, R25, R18 ;  /* 0x0000001219197221 */ /* 0x000fe20000000000 */
[C---:B------:R-:W-:Y:S01]  /*0760*/  FFMA.FTZ R0, R17.reuse, -0.69314718246459960938, R0 ;  /* 0xbf31721811007823 */ /* 0x040fe20000010000 */
[----:B------:R-:W-:Y:S02]  /*0770*/  FMUL.FTZ R4, R4, 1.428606765330187045e-06 ;  /* 0x35bfbe8e04047820 */ /* 0x000fe40000410000 */
[----:B------:R-:W-:Y:S01]  /*0780*/  FADD R25, R16, R25 ;  /* 0x0000001910197221 */ /* 0x000fe20000000000 */
[----:B------:R-:W-:-:S03]  /*0790*/  FFMA.FTZ R0, R17, 1.9046542121259335545e-09, R0 ;  /* 0x3102e30811007823 */ /* 0x000fc60000010000 */
[----:B------:R-:W-:Y:S01]  /*07a0*/  FADD R14, R4, R25 ;  /* 0x00000019040e7221 */ /* 0x000fe20000000000 */
[----:B------:R-:W-:Y:S01]  /*07b0*/  FMUL R4, R0, 1.4426950216293334961 ;  /* 0x3fb8aa3b00047820 */ /* 0x000fe20000400000 */
[----:B------:R-:W-:-:S05]  /*07c0*/  FADD R17, R17, 12583039 ;  /* 0x4b40007f11117421 */ /* 0x000fca0000000000 */
[----:B------:R-:W1:Y:S01]  /*07d0*/  MUFU.EX2 R4, R4 ;  /* 0x0000000400047308 */ /* 0x000e620000000800 */
[----:B------:R-:W-:Y:S01]  /*07e0*/  FADD R23, R5, R14 ;  /* 0x0000000e05177221 */ /* 0x000fe20000000000 */
[----:B------:R-:W-:-:S03]  /*07f0*/  SHF.L.U32 R17, R17, 0x17, RZ ;  /* 0x0000001711117819 */ /* 0x000fc600000006ff */
[----:B------:R-:W-:Y:S01]  /*0800*/  FADD R5, R5, -R23 ;  /* 0x8000001705057221 */ /* 0x000fe20000000000 */
[----:B------:R-:W-:-:S03]  /*0810*/  FMUL.FTZ R24, R23, -0.3333333432674407959 ;  /* 0xbeaaaaab17187820 */ /* 0x000fc60000410000 */
[----:B------:R-:W-:Y:S01]  /*0820*/  FADD R0, R14, R5 ;  /* 0x000000050e007221 */ /* 0x000fe20000000000 */
[----:B------:R-:W-:Y:S01]  /*0830*/  FFMA.FTZ R5, R23, -0.3333333432674407959, -R24 ;  /* 0xbeaaaaab17057823 */ /* 0x000fe20000010818 */
[----:B-1----:R-:W-:-:S03]  /*0840*/  FMUL R25, R17, R4 ;  /* 0x0000000411197220 */ /* 0x002fc60000400000 */
[----:B------:R-:W-:Y:S02]  /*0850*/  FFMA.FTZ R0, R0, -0.3333333432674407959, R5 ;  /* 0xbeaaaaab00007823 */ /* 0x000fe40000010005 */
[----:B------:R-:W1:Y:S01]  /*0860*/  LDC.64 R4, c[0x0][0x210] ;  /* 0x00008400ff047b82 */ /* 0x000e620000000a00 */
[----:B------:R-:W-:Y:S01]  /*0870*/  FSETP.NEU.AND P1, PT, R25, +INF , PT ;  /* 0x7f8000001900780b */ /* 0x000fe20003f2d000 */
[----:B------:R-:W-:-:S04]  /*0880*/  FFMA.FTZ R17, RZ, R23, R0 ;  /* 0x00000017ff117223 */ /* 0x000fc80000010000 */
[----:B------:R-:W-:Y:S01]  /*0890*/  FADD.FTZ R23, R24, R17 ;  /* 0x0000001118177221 */ /* 0x000fe20000010000 */
[----:B------:R-:W-:-:S04]  /*08a0*/  ISETP.NE.OR P3, PT, R21, 0x42b17218, !P1 ;  /* 0x42b172181500780c */ /* 0x000fc80004f65670 */
[----:B------:R-:W-:-:S03]  /*08b0*/  ISETP.NE.AND P2, PT, R23, 0x42b17218, PT ;  /* 0x42b172181700780c */ /* 0x000fc60003f45270 */
[----:B------:R-:W-:Y:S01]  /*08c0*/  @P1 FADD.FTZ R12, R12, -R21 ;  /* 0x800000150c0c1221 */ /* 0x000fe20000010000 */
[----:B------:R-:W-:-:S03]  /*08d0*/  FSEL R0, R23, 88.72283172607421875, P2 ;  /* 0x42b1721717007808 */ /* 0x000fc60001000000 */
[----:B------:R-:W-:Y:S02]  /*08e0*/  @P1 FADD.FTZ R28, R15, R12 ;  /* 0x0000000c0f1c1221 */ /* 0x000fe40000010000 */
[----:B------:R-:W-:Y:S01]  /*08f0*/  FMUL.FTZ R27, R0, 1.4426950216293334961 ;  /* 0x3fb8aa3b001b7820 */ /* 0x000fe20000410000 */
[----:B----4-:R-:W-:Y:S01]  /*0900*/  FFMA R15, R26, -R11, 1 ;  /* 0x3f8000001a0f7423 */ /* 0x010fe2000000080b */
[----:B------:R-:W-:Y:S01]  /*0910*/  @!P3 FADD R28, R28, 7.62939453125e-06 ;  /* 0x370000001c1cb421 */ /* 0x000fe20000000000 */
[----:B------:R-:W-:Y:S01]  /*0920*/  MOV R12, 0x7f800000 ;  /* 0x7f800000000c7802 */ /* 0x000fe20000000f00 */
[----:B------:R-:W2:Y:S02]  /*0930*/  FRND.TRUNC R26, R27 ;  /* 0x0000001b001a7307 */ /* 0x000ea4000020d000 */
[----:B------:R-:W-:Y:S01]  /*0940*/  @P1 FFMA.FTZ R12, R25, R28, R25 ;  /* 0x0000001c190c1223 */ /* 0x000fe20000010019 */
[----:B------:R-:W-:-:S04]  /*0950*/  FSETP.GEU.AND P1, PT, R15, RZ, PT ;  /* 0x000000ff0f00720b */ /* 0x000fc80003f2e000 */
[----:B------:R-:W-:-:S05]  /*0960*/  FSEL R15, R15, RZ, P1 ;  /* 0x000000ff0f0f7208 */ /* 0x000fca0000800000 */
[----:B------:R-:W-:Y:S01]  /*0970*/  FADD.FTZ R21, |R15|, -RZ ;  /* 0x800000ff0f157221 */ /* 0x000fe20000010200 */
[----:B--2---:R-:W-:-:S04]  /*0980*/  FADD.FTZ R25, |R26|, -RZ ;  /* 0x800000ff1a197221 */ /* 0x004fc80000010200 */
[----:B------:R-:W-:Y:S02]  /*0990*/  LOP3.LUT R28, R21, 0x7fffff, RZ, 0xc0, !PT ;  /* 0x007fffff151c7812 */ /* 0x000fe400078ec0ff */
[----:B------:R-:W-:Y:S02]  /*09a0*/  FSETP.GT.AND P1, PT, R25, 126, PT ;  /* 0x42fc00001900780b */ /* 0x000fe40003f24000 */
[----:B------:R-:W-:Y:S02]  /*09b0*/  LOP3.LUT R25, R28, 0x3f800000, RZ, 0xfc, !PT ;  /* 0x3f8000001c197812 */ /* 0x000fe400078efcff */
[----:B------:R-:W-:Y:S01]  /*09c0*/  LOP3.LUT R27, R9, 0x80000000, R26, 0xb8, !PT ;  /* 0x80000000091b7812 */ /* 0x000fe200078eb81a */
[----:B------:R-:W-:Y:S01]  /*09d0*/  HFMA2.MMA R18, -RZ, RZ, 0, 0 ;  /* 0x00000000ff127435 */ /* 0x000fe200000001ff */
[----:B------:R-:W-:Y:S01]  /*09e0*/  FSETP.GT.AND P3, PT, R25, 1.4142135381698608398, PT ;  /* 0x3fb504f31900780b */ /* 0x000fe20003f64000 */
[----:B------:R-:W-:Y:S01]  /*09f0*/  HFMA2.MMA R14, -RZ, RZ, 0, 0 ;  /* 0x00000000ff0e7435 */ /* 0x000fe200000001ff */
[----:B------:R-:W-:-:S02]  /*0a00*/  FSEL R27, R27, R26, P1 ;  /* 0x0000001a1b1b7208 */ /* 0x000fc40000800000 */
[----:B------:R-:W-:Y:S02]  /*0a10*/  MOV R20, RZ ;  /* 0x000000ff00147202 */ /* 0x000fe40000000f00 */
[----:B------:R-:W-:Y:S01]  /*0a20*/  MOV R16, RZ ;  /* 0x000000ff00107202 */ /* 0x000fe20000000f00 */
[C---:B------:R-:W-:Y:S02]  /*0a30*/  FFMA.FTZ R0, R27.reuse, -0.69314718246459960938, R0 ;  /* 0xbf3172181b007823 */ /* 0x040fe40000010000 */
[----:B------:R-:W5:Y:S02]  /*0a40*/  @!P0 LDG.E.EL R18, desc[UR4][R2.64+0x8] ;  /* 0x0000080402128981 */ /* 0x000f64000c2e1900 */
[----:B------:R-:W-:Y:S02]  /*0a50*/  FFMA.FTZ R0, R27, 1.9046542121259335545e-09, R0 ;  /* 0x3102e3081b007823 */ /* 0x000fe40000010000 */
[----:B------:R-:W2:Y:S01]  /*0a60*/  @!P0 LDG.E.EL R20, desc[UR4][R2.64+0x8] ;  /* 0x0000080402148981 */ /* 0x000ea2000c2e1900 */
[----:B-1----:R-:W-:-:S03]  /*0a70*/  IMAD.WIDE R4, R6, 0x4, R4 ;  /* 0x0000000406047825 */ /* 0x002fc600078e0204 */
[----:B------:R-:W5:Y:S01]  /*0a80*/  @!P0 LDG.E.EL R16, desc[UR4][R2.64+0xc] ;  /* 0x00000c0402108981 */ /* 0x000f62000c2e1900 */
[----:B------:R-:W-:-:S03]  /*0a90*/  @P3 FMUL R25, R25, 0.5 ;  /* 0x3f00000019193820 */ /* 0x000fc60000400000 */
[----:B------:R1:W5:Y:S01]  /*0aa0*/  @!P0 LDG.E.EL R14, desc[UR4][R2.64+0xc] ;  /* 0x00000c04020e8981 */ /* 0x000362000c2e1900 */
[----:B------:R-:W-:Y:S01]  /*0ab0*/  FMUL R26, R0, 1.4426950216293334961 ;  /* 0x3fb8aa3b001a7820 */ /* 0x000fe20000400000 */
[----:B------:R-:W-:Y:S01]  /*0ac0*/  FADD R0, R25, 1 ;  /* 0x3f80000019007421 */ /* 0x000fe20000000000 */
[----:B-1----:R-:W-:-:S06]  /*0ad0*/  CS2R R2, SRZ ;  /* 0x0000000000027805 */ /* 0x002fcc000001ff00 */
[----:B------:R1:W5:Y:S01]  /*0ae0*/  @!P0 LDG.E.64 R2, desc[UR4][R4.64] ;  /* 0x0000000404028981 */ /* 0x000362000c1e1b00 */
[----:B------:R-:W-:Y:S01]  /*0af0*/  MUFU.RCP R0, R0 ;  /* 0x0000000000007308 */ /* 0x000fe20000001000 */
[----:B------:R-:W-:-:S07]  /*0b00*/  FADD R27, R27, 12583039 ;  /* 0x4b40007f1b1b7421 */ /* 0x000fce0000000000 */
[----:B-1----:R-:W1:Y:S01]  /*0b10*/  MUFU.EX2 R5, R26 ;  /* 0x0000001a00057308 */ /* 0x002e620000000800 */
[----:B------:R-:W-:Y:S01]  /*0b20*/  SHF.L.U32 R4, R27, 0x17, RZ ;  /* 0x000000171b047819 */ /* 0x000fe200000006ff */
[----:B------:R-:W-:-:S04]  /*0b30*/  FADD R27, R25, -1 ;  /* 0xbf800000191b7421 */ /* 0x000fc80000000000 */
[----:B-1----:R-:W-:Y:S01]  /*0b40*/  FMUL R25, R4, R5 ;  /* 0x0000000504197220 */ /* 0x002fe20000400000 */
[----:B------:R-:W-:-:S04]  /*0b50*/  FADD R5, R27, R27 ;  /* 0x0000001b1b057221 */ /* 0x000fc80000000000 */
[----:B------:R-:W-:-:S04]  /*0b60*/  FMUL R4, R0, R5 ;  /* 0x0000000500047220 */ /* 0x000fc80000400000 */
[----:B------:R-:W-:-:S04]  /*0b70*/  FMUL R29, R4, R4 ;  /* 0x00000004041d7220 */ /* 0x000fc80000400000 */
[----:B------:R-:W-:Y:S01]  /*0b80*/  FFMA.FTZ R28, R29, R10, 0.01249298732727766037 ;  /* 0x3c4caf631d1c7423 */ /* 0x000fe2000001000a */
[----:B------:R-:W-:-:S03]  /*0b90*/  FFMA R26, -R0, R5, R27 ;  /* 0x00000005001a7223 */ /* 0x000fc6000000011b */
[----:B------:R-:W-:Y:S01]  /*0ba0*/  FFMA.FTZ R28, R29, R28, 0.083333469927310943604 ;  /* 0x3daaaabd1d1c7423 */ /* 0x000fe2000001001c */
[----:B------:R-:W-:-:S03]  /*0bb0*/  FADD R26, R26, R26 ;  /* 0x0000001a1a1a7221 */ /* 0x000fc60000000000 */
[----:B------:R-:W-:Y:S01]  /*0bc0*/  FMUL.FTZ R29, R29, R28 ;  /* 0x0000001c1d1d7220 */ /* 0x000fe20000410000 */
[----:B------:R-:W-:-:S03]  /*0bd0*/  FFMA.FTZ R27, R27, -R4, R26 ;  /* 0x800000041b1b7223 */ /* 0x000fc6000001001a */
[----:B------:R-:W-:-:S04]  /*0be0*/  FMUL.FTZ R29, R4, R29 ;  /* 0x0000001d041d7220 */ /* 0x000fc80000410000 */
[C---:B------:R-:W-:Y:S01]  /*0bf0*/  FFMA R4, R0.reuse, R5, R29 ;  /* 0x0000000500047223 */ /* 0x040fe2000000001d */
[----:B------:R-:W-:-:S03]  /*0c00*/  FMUL.FTZ R27, R0, R27 ;  /* 0x0000001b001b7220 */ /* 0x000fc60000410000 */
[----:B------:R-:W-:Y:S01]  /*0c10*/  FFMA R26, R0, R5, -R4 ;  /* 0x00000005001a7223 */ /* 0x000fe20000000804 */
[----:B------:R-:W-:Y:S02]  /*0c20*/  SHF.R.U32.HI R0, RZ, 0x17, R21 ;  /* 0x00000017ff007819 */ /* 0x000fe40000011615 */
[----:B------:R-:W-:Y:S01]  /*0c30*/  FSETP.NEU.AND P1, PT, R25, +INF , PT ;  /* 0x7f8000001900780b */ /* 0x000fe20003f2d000 */
[----:B------:R-:W-:Y:S01]  /*0c40*/  FADD R26, R29, R26 ;  /* 0x0000001a1d1a7221 */ /* 0x000fe20000000000 */
[----:B------:R-:W-:-:S03]  /*0c50*/  I2FP.F32.U32 R0, R0 ;  /* 0x0000000000007245 */ /* 0x000fc60000201000 */
[----:B------:R-:W-:Y:S02]  /*0c60*/  FADD R27, R27, R26 ;  /* 0x0000001a1b1b7221 */ /* 0x000fe40000000000 */
[----:B------:R-:W-:Y:S02]  /*0c70*/  FADD R0, R0, -127 ;  /* 0xc2fe000000007421 */ /* 0x000fe40000000000 */
[----:B------:R-:W-:Y:S02]  /*0c80*/  FADD R5, R4, R27 ;  /* 0x0000001b04057221 */ /* 0x000fe40000000000 */
[----:B------:R-:W-:Y:S01]  /*0c90*/  @P3 FADD R0, R0, 1 ;  /* 0x3f80000000003421 */ /* 0x000fe20000000000 */
[----:B------:R-:W-:Y:S01]  /*0ca0*/  ISETP.NE.OR P2, PT, R23, 0x42b17218, !P1 ;  /* 0x42b172181700780c */ /* 0x000fe20004f45670 */
[----:B------:R-:W-:Y:S01]  /*0cb0*/  @P1 FADD.FTZ R24, R24, -R23 ;  /* 0x8000001718181221 */ /* 0x000fe20000010000 */
[----:B------:R-:W-:Y:S01]  /*0cc0*/  FADD R4, R4, -R5 ;  /* 0x8000000504047221 */ /* 0x000fe20000000000 */
[----:B------:R-:W-:-:S03]  /*0cd0*/  FMUL.FTZ R23, R0, 0.693145751953125 ;  /* 0x3f31720000177820 */ /* 0x000fc60000410000 */
[----:B------:R-:W-:Y:S01]  /*0ce0*/  FADD R27, R27, R4 ;  /* 0x000000041b1b7221 */ /* 0x000fe20000000000 */
[----:B------:R-:W-:-:S04]  /*0cf0*/  FADD R4, R5, R23 ;  /* 0x0000001705047221 */ /* 0x000fc80000000000 */
[----:B------:R-:W-:-:S04]  /*0d00*/  FADD R26, R23, -R4 ;  /* 0x80000004171a7221 */ /* 0x000fc80000000000 */
[----:B------:R-:W-:Y:S01]  /*0d10*/  FADD R26, R5, R26 ;  /* 0x0000001a051a7221 */ /* 0x000fe20000000000 */
[----:B------:R-:W-:-:S03]  /*0d20*/  FMUL.FTZ R0, R0, 1.428606765330187045e-06 ;  /* 0x35bfbe8e00007820 */ /* 0x000fc60000410000 */
[----:B------:R-:W-:-:S04]  /*0d30*/  FADD R27, R27, R26 ;  /* 0x0000001a1b1b7221 */ /* 0x000fc80000000000 */
[----:B------:R-:W-:-:S04]  /*0d40*/  FADD R27, R0, R27 ;  /* 0x0000001b001b7221 */ /* 0x000fc80000000000 */
[----:B------:R-:W-:-:S04]  /*0d50*/  FADD R26, R4, R27 ;  /* 0x0000001b041a7221 */ /* 0x000fc80000000000 */
[----:B------:R-:W-:Y:S01]  /*0d60*/  FADD R4, R4, -R26 ;  /* 0x8000001a04047221 */ /* 0x000fe20000000000 */
[----:B------:R-:W-:-:S03]  /*0d70*/  FMUL.FTZ R5, R26, -0.3333333432674407959 ;  /* 0xbeaaaaab1a057820 */ /* 0x000fc60000410000 */
[----:B------:R-:W-:Y:S01]  /*0d80*/  FADD R0, R27, R4 ;  /* 0x000000041b007221 */ /* 0x000fe20000000000 */
[----:B------:R-:W-:-:S04]  /*0d90*/  FFMA.FTZ R23, R26, -0.3333333432674407959, -R5 ;  /* 0xbeaaaaab1a177823 */ /* 0x000fc80000010805 */
[----:B------:R-:W-:-:S04]  /*0da0*/  FFMA.FTZ R0, R0, -0.3333333432674407959, R23 ;  /* 0xbeaaaaab00007823 */ /* 0x000fc80000010017 */
[----:B------:R-:W-:-:S04]  /*0db0*/  FFMA.FTZ R26, RZ, R26, R0 ;  /* 0x0000001aff1a7223 */ /* 0x000fc80000010000 */
[----:B------:R-:W-:-:S05]  /*0dc0*/  FADD.FTZ R0, R5, R26 ;  /* 0x0000001a05007221 */ /* 0x000fca0000010000 */
[----:B------:R-:W-:-:S04]  /*0dd0*/  ISETP.NE.AND P3, PT, R0, 0x42b17218, PT ;  /* 0x42b172180000780c */ /* 0x000fc80003f65270 */
[----:B------:R-:W-:-:S05]  /*0de0*/  FSEL R4, R0, 88.72283172607421875, P3 ;  /* 0x42b1721700047808 */ /* 0x000fca0001800000 */
[----:B------:R-:W-:-:S06]  /*0df0*/  FMUL.FTZ R28, R4, 1.4426950216293334961 ;  /* 0x3fb8aa3b041c7820 */ /* 0x000fcc0000410000 */
[----:B------:R-:W1:Y:S02]  /*0e00*/  FRND.TRUNC R28, R28 ;  /* 0x0000001c001c7307 */ /* 0x000e64000020d000 */
[----:B-1----:R-:W-:-:S05]  /*0e10*/  FADD.FTZ R23, |R28|, -RZ ;  /* 0x800000ff1c177221 */ /* 0x002fca0000010200 */
[----:B------:R-:W-:Y:S02]  /*0e20*/  FSETP.GT.AND P3, PT, R23, 126, PT ;  /* 0x42fc00001700780b */ /* 0x000fe40003f64000 */
[----:B------:R-:W-:-:S04]  /*0e30*/  LOP3.LUT R23, R9, 0x80000000, R28, 0xb8, !PT ;  /* 0x8000000009177812 */ /* 0x000fc800078eb81c */
[----:B------:R-:W-:-:S05]  /*0e40*/  FSEL R23, R23, R28, P3 ;  /* 0x0000001c17177208 */ /* 0x000fca0001800000 */
[----:B------:R-:W-:-:S04]  /*0e50*/  FFMA.FTZ R4, R23, -0.69314718246459960938, R4 ;  /* 0xbf31721817047823 */ /* 0x000fc80000010004 */
[----:B------:R-:W-:Y:S01]  /*0e60*/  FFMA.FTZ R4, R23, 1.9046542121259335545e-09, R4 ;  /* 0x3102e30817047823 */ /* 0x000fe20000010004 */
[----:B------:R-:W-:-:S03]  /*0e70*/  FFMA R22, R22, -R11, 1 ;  /* 0x3f80000016167423 */ /* 0x000fc6000000080b */
[----:B------:R-:W-:Y:S02]  /*0e80*/  FMUL R29, R4, 1.4426950216293334961 ;  /* 0x3fb8aa3b041d7820 */ /* 0x000fe40000400000 */
[C---:B------:R-:W-:Y:S02]  /*0e90*/  FSETP.GEU.AND P3, PT, R22.reuse, RZ, PT ;  /* 0x000000ff1600720b */ /* 0x040fe40003f6e000 */
[----:B------:R-:W1:Y:S01]  /*0ea0*/  MUFU.EX2 R27, R29 ;  /* 0x0000001d001b7308 */ /* 0x000e620000000800 */
[----:B------:R-:W-:Y:S01]  /*0eb0*/  FADD R23, R23, 12583039 ;  /* 0x4b40007f17177421 */ /* 0x000fe20000000000 */
[----:B------:R-:W-:-:S04]  /*0ec0*/  FSEL R4, R22, RZ, P3 ;  /* 0x000000ff16047208 */ /* 0x000fc80001800000 */
[----:B------:R-:W-:Y:S01]  /*0ed0*/  SHF.L.U32 R28, R23, 0x17, RZ ;  /* 0x00000017171c7819 */ /* 0x000fe200000006ff */
[----:B------:R-:W-:-:S04]  /*0ee0*/  FADD.FTZ R22, |R4|, -RZ ;  /* 0x800000ff04167221 */ /* 0x000fc80000010200 */
[----:B-1----:R-:W-:Y:S01]  /*0ef0*/  FMUL R23, R28, R27 ;  /* 0x0000001b1c177220 */ /* 0x002fe20000400000 */
[----:B------:R-:W-:-:S04]  /*0f00*/  LOP3.LUT R27, R22, 0x7fffff, RZ, 0xc0, !PT ;  /* 0x007fffff161b7812 */ /* 0x000fc800078ec0ff */
[----:B------:R-:W-:-:S04]  /*0f10*/  LOP3.LUT R27, R27, 0x3f800000, RZ, 0xfc, !PT ;  /* 0x3f8000001b1b7812 */ /* 0x000fc800078efcff */
[----:B------:R-:W-:Y:S02]  /*0f20*/  FSETP.GT.AND P3, PT, R27, 1.4142135381698608398, PT ;  /* 0x3fb504f31b00780b */ /* 0x000fe40003f64000 */
[----:B------:R-:W-:-:S04]  /*0f30*/  FSETP.NEU.AND P4, PT, R23, +INF , PT ;  /* 0x7f8000001700780b */ /* 0x000fc80003f8d000 */
[----:B------:R-:W-:-:S07]  /*0f40*/  ISETP.NE.OR P5, PT, R0, 0x42b17218, !P4 ;  /* 0x42b172180000780c */ /* 0x000fce00067a5670 */
[----:B------:R-:W-:Y:S02]  /*0f50*/  @P3 FMUL R27, R27, 0.5 ;  /* 0x3f0000001b1b3820 */ /* 0x000fe40000400000 */
[----:B------:R-:W-:Y:S02]  /*0f60*/  @P4 FADD.FTZ R5, R5, -R0 ;  /* 0x8000000005054221 */ /* 0x000fe40000010000 */
[----:B------:R-:W-:Y:S02]  /*0f70*/  FADD R0, R27, 1 ;  /* 0x3f8000001b007421 */ /* 0x000fe40000000000 */
[----:B------:R-:W-:-:S04]  /*0f80*/  @P4 FADD.FTZ R26, R26, R5 ;  /* 0x000000051a1a4221 */ /* 0x000fc80000010000 */
[----:B------:R-:W1:Y:S01]  /*0f90*/  MUFU.RCP R0, R0 ;  /* 0x0000000000007308 */ /* 0x000e620000001000 */
[----:B------:R-:W-:Y:S01]  /*0fa0*/  @P1 FADD.FTZ R24, R17, R24 ;  /* 0x0000001811181221 */ /* 0x000fe20000010000 */
[----:B------:R-:W-:Y:S01]  /*0fb0*/  @!P5 FADD R26, R26, 7.62939453125e-06 ;  /* 0x370000001a1ad421 */ /* 0x000fe20000000000 */
[----:B------:R-:W-:Y:S01]  /*0fc0*/  FADD R27, R27, -1 ;  /* 0xbf8000001b1b7421 */ /* 0x000fe20000000000 */
[----:B------:R-:W-:Y:S01]  /*0fd0*/  MOV R17, 0x7f800000 ;  /* 0x7f80000000117802 */ /* 0x000fe20000000f00 */
[----:B------:R-:W-:Y:S01]  /*0fe0*/  @!P2 FADD R24, R24, 7.62939453125e-06 ;  /* 0x370000001818a421 */ /* 0x000fe20000000000 */
[----:B------:R-:W-:Y:S01]  /*0ff0*/  @P4 FFMA.FTZ R17, R23, R26, R23 ;  /* 0x0000001a17114223 */ /* 0x000fe20000010017 */
[----:B------:R-:W-:Y:S01]  /*1000*/  FADD R23, R27, R27 ;  /* 0x0000001b1b177221 */ /* 0x000fe20000000000 */
[----:B------:R-:W-:Y:S01]  /*1010*/  MOV R5, 0x7f800000 ;  /* 0x7f80000000057802 */ /* 0x000fe20000000f00 */
[----:B------:R-:W-:Y:S02]  /*1020*/  @P1 FFMA.FTZ R5, R25, R24, R25 ;  /* 0x0000001819051223 */ /* 0x000fe40000010019 */
[----:B-1----:R-:W-:-:S04]  /*1030*/  FMUL R24, R0, R23 ;  /* 0x0000001700187220 */ /* 0x002fc80000400000 */
[----:B------:R-:W-:-:S04]  /*1040*/  FMUL R25, R24, R24 ;  /* 0x0000001818197220 */ /* 0x000fc80000400000 */
[----:B------:R-:W-:-:S04]  /*1050*/  FFMA.FTZ R26, R25, R10, 0.01249298732727766037 ;  /* 0x3c4caf63191a7423 */ /* 0x000fc8000001000a */
[----:B------:R-:W-:-:S04]  /*1060*/  FFMA.FTZ R26, R25, R26, 0.083333469927310943604 ;  /* 0x3daaaabd191a7423 */ /* 0x000fc8000001001a */
[----:B------:R-:W-:Y:S01]  /*1070*/  FMUL.FTZ R25, R25, R26 ;  /* 0x0000001a19197220 */ /* 0x000fe20000410000 */
[----:B------:R-:W-:-:S03]  /*1080*/  FFMA R26, -R0, R23, R27 ;  /* 0x00000017001a7223 */ /* 0x000fc6000000011b */
[----:B------:R-:W-:Y:S01]  /*1090*/  FMUL.FTZ R25, R24, R25 ;  /* 0x0000001918197220 */ /* 0x000fe20000410000 */
[----:B------:R-:W-:-:S04]  /*10a0*/  FADD R26, R26, R26 ;  /* 0x0000001a1a1a7221 */ /* 0x000fc80000000000 */
[----:B------:R-:W-:Y:S01]  /*10b0*/  FFMA.FTZ R27, R27, -R24, R26 ;  /* 0x800000181b1b7223 */ /* 0x000fe2000001001a */
[----:B------:R-:W-:-:S03]  /*10c0*/  FFMA R24, R0, R23, R25 ;  /* 0x0000001700187223 */ /* 0x000fc60000000019 */
[C---:B------:R-:W-:Y:S01]  /*10d0*/  FMUL.FTZ R27, R0.reuse, R27 ;  /* 0x0000001b001b7220 */ /* 0x040fe20000410000 */
[----:B------:R-:W-:Y:S01]  /*10e0*/  FFMA R26, R0, R23, -R24 ;  /* 0x00000017001a7223 */ /* 0x000fe20000000818 */
[----:B------:R-:W-:-:S03]  /*10f0*/  SHF.R.U32.HI R0, RZ, 0x17, R22 ;  /* 0x00000017ff007819 */ /* 0x000fc60000011616 */
[----:B------:R-:W-:Y:S01]  /*1100*/  FADD R26, R25, R26 ;  /* 0x0000001a191a7221 */ /* 0x000fe20000000000 */
[----:B------:R-:W-:-:S03]  /*1110*/  I2FP.F32.U32 R0, R0 ;  /* 0x0000000000007245 */ /* 0x000fc60000201000 */
[----:B------:R-:W-:Y:S02]  /*1120*/  FADD R27, R27, R26 ;  /* 0x0000001a1b1b7221 */ /* 0x000fe40000000000 */
[----:B------:R-:W-:Y:S02]  /*1130*/  FADD R0, R0, -127 ;  /* 0xc2fe000000007421 */ /* 0x000fe40000000000 */
[----:B------:R-:W-:Y:S02]  /*1140*/  FADD R23, R24, R27 ;  /* 0x0000001b18177221 */ /* 0x000fe40000000000 */
[----:B------:R-:W-:Y:S02]  /*1150*/  @P3 FADD R0, R0, 1 ;  /* 0x3f80000000003421 */ /* 0x000fe40000000000 */
[----:B------:R-:W-:Y:S02]  /*1160*/  FADD R24, R24, -R23 ;  /* 0x8000001718187221 */ /* 0x000fe40000000000 */
[----:B------:R-:W-:-:S02]  /*1170*/  FMUL.FTZ R25, R0, 0.693145751953125 ;  /* 0x3f31720000197820 */ /* 0x000fc40000410000 */
[----:B------:R-:W-:Y:S02]  /*1180*/  FADD R27, R27, R24 ;  /* 0x000000181b1b7221 */ /* 0x000fe40000000000 */
        /* <DEDUP_REMOVED lines=24> */
[----:B------:R-:W-:-:S03]  /*1310*/  HFMA2.MMA R29, -RZ, RZ, 2, 0 ;  /* 0x40000000ff1d7435 */ /* 0x000fc600000001ff */
[----:B------:R-:W-:-:S04]  /*1320*/  FMUL R28, R0, 1.4426950216293334961 ;  /* 0x3fb8aa3b001c7820 */ /* 0x000fc80000400000 */
[----:B------:R-:W1:Y:S01]  /*1330*/  MUFU.EX2 R0, R28 ;  /* 0x0000001c00007308 */ /* 0x000e620000000800 */
[----:B------:R-:W-:Y:S01]  /*1340*/  FSETP.NEU.AND P1, PT, R7, RZ, PT ;  /* 0x000000ff0700720b */ /* 0x000fe20003f2d000 */
[----:B------:R-:W-:Y:S01]  /*1350*/  FADD R27, R27, 12583039 ;  /* 0x4b40007f1b1b7421 */ /* 0x000fe20000000000 */
[----:B------:R-:W-:-:S04]  /*1360*/  FFMA R26, -RZ, -R29, -0.3333333432674407959 ;  /* 0xbeaaaaabff1a7423 */ /* 0x000fc8000000091d */
[----:B------:R-:W-:Y:S01]  /*1370*/  SHF.L.U32 R27, R27, 0x17, RZ ;  /* 0x000000171b1b7819 */ /* 0x000fe200000006ff */
[----:B------:R-:W-:-:S05]  /*1380*/  FADD.FTZ R26, |R26|, -RZ ;  /* 0x800000ff1a1a7221 */ /* 0x000fca0000010200 */
[----:B------:R-:W-:Y:S01]  /*1390*/  FSETP.NEU.AND P5, PT, R26, 1, PT ;  /* 0x3f8000001a00780b */ /* 0x000fe20003fad000 */
[----:B-1----:R-:W-:Y:S01]  /*13a0*/  FMUL R0, R27, R0 ;  /* 0x000000001b007220 */ /* 0x002fe20000400000 */
[----:B------:R-:W-:-:S04]  /*13b0*/  @!P1 FADD R26, R7, R7 ;  /* 0x00000007071a9221 */ /* 0x000fc80000000000 */
[----:B------:R-:W-:Y:S02]  /*13c0*/  FSETP.NEU.AND P3, PT, R0, +INF , PT ;  /* 0x7f8000000000780b */ /* 0x000fe40003f6d000 */
[----:B------:R-:W-:Y:S01]  /*13d0*/  @!P1 LOP3.LUT R26, R26, 0x7f800000, RZ, 0xfc, !PT ;  /* 0x7f8000001a1a9812 */ /* 0x000fe200078efcff */
[----:B--2---:R-:W-:-:S03]  /*13e0*/  FFMA R20, R20, -R11, 1 ;  /* 0x3f80000014147423 */ /* 0x004fc6000000080b */
[----:B------:R-:W-:Y:S01]  /*13f0*/  @!P1 FSEL R12, R26, +INF , !P5 ;  /* 0x7f8000001a0c9808 */ /* 0x000fe20006800000 */
[----:B------:R-:W-:Y:S01]  /*1400*/  FADD R26, R13, 0.3333333432674407959 ;  /* 0x3eaaaaab0d1a7421 */ /* 0x000fe20000000000 */
[----:B------:R-:W-:-:S04]  /*1410*/  FSETP.GEU.AND P1, PT, R20, RZ, PT ;  /* 0x000000ff1400720b */ /* 0x000fc80003f2e000 */
[----:B------:R-:W-:Y:S01]  /*1420*/  ISETP.GE.AND P2, PT, R26, 0x7f800000, PT ;  /* 0x7f8000001a00780c */ /* 0x000fe20003f46270 */
[----:B------:R-:W-:Y:S01]  /*1430*/  @P3 FADD.FTZ R24, R24, -R25 ;  /* 0x8000001918183221 */ /* 0x000fe20000010000 */
[----:B------:R-:W-:Y:S02]  /*1440*/  FSEL R20, R20, RZ, P1 ;  /* 0x000000ff14147208 */ /* 0x000fe40000800000 */
[----:B------:R-:W-:Y:S01]  /*1450*/  ISETP.NE.OR P4, PT, R25, 0x42b17218, !P3 ;  /* 0x42b172181900780c */ /* 0x000fe20005f85670 */
[----:B------:R-:W-:Y:S02]  /*1460*/  @P3 FADD.FTZ R25, R23, R24 ;  /* 0x0000001817193221 */ /* 0x000fe40000010000 */
[----:B------:R-:W-:Y:S01]  /*1470*/  FADD.FTZ R23, |R20|, -RZ ;  /* 0x800000ff14177221 */ /* 0x000fe20000010200 */
[----:B------:R-:W-:Y:S04]  /*1480*/  BSSY B0, `(.L_x_0) ;  /* 0x000000a000007945 */ /* 0x000fe80003800000 */
[----:B------:R-:W-:-:S02]  /*1490*/  LOP3.LUT R24, R23, 0x7fffff, RZ, 0xc0, !PT ;  /* 0x007fffff17187812 */ /* 0x000fc400078ec0ff */
[----:B------:R-:W-:Y:S02]  /*14a0*/  FSETP.NEU.AND P1, PT, R8, RZ, PT ;  /* 0x000000ff0800720b */ /* 0x000fe40003f2d000 */
[----:B------:R-:W-:Y:S01]  /*14b0*/  LOP3.LUT R24, R24, 0x3f800000, RZ, 0xfc, !PT ;  /* 0x3f80000018187812 */ /* 0x000fe200078efcff */
[----:B------:R-:W-:Y:S10]  /*14c0*/  @!P2 BRA `(.L_x_1) ;  /* 0x000000000014a947 */ /* 0x000ff40003800000 */
[----:B------:R-:W-:-:S13]  /*14d0*/  FSETP.NAN.FTZ.AND P2, PT, |R7|, |R7|, PT ;  /* 0x400000070700720b */ /* 0x000fda0003f58200 */
[----:B------:R-:W-:Y:S01]  /*14e0*/  @P2 FADD R12, R7, -0.3333333432674407959 ;  /* 0xbeaaaaab070c2421 */ /* 0x000fe20000000000 */
[----:B------:R-:W-:Y:S06]  /*14f0*/  @P2 BRA `(.L_x_1) ;  /* 0x0000000000082947 */ /* 0x000fec0003800000 */
[----:B------:R-:W-:-:S13]  /*1500*/  FSETP.NEU.AND P2, PT, R13, +INF , PT ;  /* 0x7f8000000d00780b */ /* 0x000fda0003f4d000 */
[----:B------:R-:W-:-:S07]  /*1510*/  @!P2 MOV R12, RZ ;  /* 0x000000ff000ca202 */ /* 0x000fce0000000f00 */
.L_x_1:
[----:B------:R-:W-:Y:S05]  /*1520*/  BSYNC B0 ;  /* 0x0000000000007941 */ /* 0x000fea0003800000 */
.L_x_0:
[----:B------:R-:W-:Y:S01]  /*1530*/  FADD R26, R19, 0.3333333432674407959 ;  /* 0x3eaaaaab131a7421 */ /* 0x000fe20000000000 */
[----:B------:R-:W-:Y:S01]  /*1540*/  FSETP.GT.AND P2, PT, R24, 1.4142135381698608398, PT ;  /* 0x3fb504f31800780b */ /* 0x000fe20003f44000 */
[----:B------:R-:W-:Y:S01]  /*1550*/  @!P4 FADD R25, R25, 7.62939453125e-06 ;  /* 0x370000001919c421 */ /* 0x000fe20000000000 */
[----:B------:R-:W-:Y:S01]  /*1560*/  MOV R13, 0x7f800000 ;  /* 0x7f800000000d7802 */ /* 0x000fe20000000f00 */
[----:B------:R-:W-:Y:S01]  /*1570*/  BSSY B0, `(.L_x_2) ;  /* 0x000000f000007945 */ /* 0x000fe20003800000 */
[----:B------:R-:W-:Y:S01]  /*1580*/  ISETP.GE.AND P4, PT, R26, 0x7f800000, PT ;  /* 0x7f8000001a00780c */ /* 0x000fe20003f86270 */
[----:B------:R-:W-:Y:S01]  /*1590*/  @P3 FFMA.FTZ R13, R0, R25, R0 ;  /* 0x00000019000d3223 */ /* 0x000fe20000010000 */
[----:B------:R-:W-:Y:S01]  /*15a0*/  @!P1 FADD R0, R8, R8 ;  /* 0x0000000808009221 */ /* 0x000fe20000000000 */
[----:B------:R-:W-:-:S04]  /*15b0*/  FSETP.NEU.AND P3, PT, R15, RZ, PT ;  /* 0x000000ff0f00720b */ /* 0x000fc80003f6d000 */
[----:B------:R-:W-:Y:S02]  /*15c0*/  @!P1 LOP3.LUT R0, R0, 0x7f800000, RZ, 0xfc, !PT ;  /* 0x7f80000000009812 */ /* 0x000fe400078efcff */
[----:B------:R-:W-:Y:S02]  /*15d0*/  @P2 FMUL R24, R24, 0.5 ;  /* 0x3f00000018182820 */ /* 0x000fe40000400000 */
[----:B------:R-:W-:Y:S02]  /*15e0*/  @!P1 FSEL R5, R0, +INF , !P5 ;  /* 0x7f80000000059808 */ /* 0x000fe40006800000 */
[----:B------:R-:W-:Y:S01]  /*15f0*/  FADD R0, R24, 1 ;  /* 0x3f80000018007421 */ /* 0x000fe20000000000 */
[----:B------:R-:W-:Y:S06]  /*1600*/  @!P4 BRA `(.L_x_3) ;  /* 0x000000000014c947 */ /* 0x000fec0003800000 */
[----:B------:R-:W-:-:S13]  /*1610*/  FSETP.NAN.FTZ.AND P1, PT, |R8|, |R8|, PT ;  /* 0x400000080800720b */ /* 0x000fda0003f38200 */
[----:B------:R-:W-:Y:S01]  /*1620*/  @P1 FADD R5, R8, -0.3333333432674407959 ;  /* 0xbeaaaaab08051421 */ /* 0x000fe20000000000 */
[----:B------:R-:W-:Y:S06]  /*1630*/  @P1 BRA `(.L_x_3) ;  /* 0x0000000000081947 */ /* 0x000fec0003800000 */
[----:B------:R-:W-:-:S13]  /*1640*/  FSETP.NEU.AND P1, PT, R19, +INF , PT ;  /* 0x7f8000001300780b */ /* 0x000fda0003f2d000 */
[----:B------:R-:W-:-:S07]  /*1650*/  @!P1 MOV R5, RZ ;  /* 0x000000ff00059202 */ /* 0x000fce0000000f00 */
.L_x_3:
[----:B------:R-:W-:Y:S05]  /*1660*/  BSYNC B0 ;  /* 0x0000000000007941 */ /* 0x000fea0003800000 */
.L_x_2:
[----:B------:R-:W-:Y:S01]  /*1670*/  FADD R19, R21, 0.3333333432674407959 ;  /* 0x3eaaaaab15137421 */ /* 0x000fe20000000000 */
[----:B------:R-:W1:Y:S01]  /*1680*/  MUFU.RCP R0, R0 ;  /* 0x0000000000007308 */ /* 0x000e620000001000 */
[----:B------:R-:W-:Y:S01]  /*1690*/  FADD R25, R24, -1 ;  /* 0xbf80000018197421 */ /* 0x000fe20000000000 */
[----:B------:R-:W-:Y:S02]  /*16a0*/  BSSY B0, `(.L_x_4) ;  /* 0x000000d000007945 */ /* 0x000fe40003800000 */
[----:B------:R-:W-:Y:S01]  /*16b0*/  ISETP.GE.AND P1, PT, R19, 0x7f800000, PT ;  /* 0x7f8000001300780c */ /* 0x000fe20003f26270 */
[----:B------:R-:W-:-:S05]  /*16c0*/  @!P3 FADD R19, R15, R15 ;  /* 0x0000000f0f13b221 */ /* 0x000fca0000000000 */
[----:B------:R-:W-:Y:S01]  /*16d0*/  @!P3 LOP3.LUT R24, R19, 0x7f800000, RZ, 0xfc, !PT ;  /* 0x7f8000001318b812 */ /* 0x000fe200078efcff */
[----:B------:R-:W-:-:S03]  /*16e0*/  FADD R19, R25, R25 ;  /* 0x0000001919137221 */ /* 0x000fc60000000000 */
[----:B------:R-:W-:Y:S01]  /*16f0*/  @!P3 FSEL R17, R24, +INF , !P5 ;  /* 0x7f8000001811b808 */ /* 0x000fe20006800000 */
[----:B-1----:R-:W-:Y:S02]  /*1700*/  FMUL R24, R0, R19 ;  /* 0x0000001300187220 */ /* 0x002fe40000400000 */
[----:B------:R-:W-:Y:S05]  /*1710*/  @!P1 BRA `(.L_x_5) ;  /* 0x0000000000149947 */ /* 0x000fea0003800000 */
[----:B------:R-:W-:-:S13]  /*1720*/  FSETP.NAN.FTZ.AND P1, PT, |R15|, |R15|, PT ;  /* 0x4000000f0f00720b */ /* 0x000fda0003f38200 */
[----:B------:R-:W-:Y:S01]  /*1730*/  @P1 FADD R17, R15, -0.3333333432674407959 ;  /* 0xbeaaaaab0f111421 */ /* 0x000fe20000000000 */
[----:B------:R-:W-:Y:S06]  /*1740*/  @P1 BRA `(.L_x_5) ;  /* 0x0000000000081947 */ /* 0x000fec0003800000 */
[----:B------:R-:W-:-:S13]  /*1750*/  FSETP.NEU.AND P1, PT, R21, +INF , PT ;  /* 0x7f8000001500780b */ /* 0x000fda0003f2d000 */
[----:B------:R-:W-:-:S07]  /*1760*/  @!P1 MOV R17, RZ ;  /* 0x000000ff00119202 */ /* 0x000fce0000000f00 */
.L_x_5:
[----:B------:R-:W-:Y:S05]  /*1770*/  BSYNC B0 ;  /* 0x0000000000007941 */ /* 0x000fea0003800000 */
.L_x_4:
[----:B------:R-:W-:Y:S01]  /*1780*/  FFMA R21, -R0, R19, R25 ;  /* 0x0000001300157223 */ /* 0x000fe20000000119 */
[----:B------:R-:W-:Y:S01]  /*1790*/  FSETP.NEU.AND P1, PT, R4, RZ, PT ;  /* 0x000000ff0400720b */ /* 0x000fe20003f2d000 */
[----:B------:R-:W-:Y:S01]  /*17a0*/  FMUL R27, R24, R24 ;  /* 0x00000018181b7220 */ /* 0x000fe20000400000 */
[----:B------:R-:W-:Y:S01]  /*17b0*/  BSSY B0, `(.L_x_6) ;  /* 0x0000012000007945 */ /* 0x000fe20003800000 */
[----:B------:R-:W-:Y:S02]  /*17c0*/  FADD R28, R21, R21 ;  /* 0x00000015151c7221 */ /* 0x000fe40000000000 */
[----:B------:R-:W-:Y:S02]  /*17d0*/  FFMA.FTZ R26, R27, R10, 0.01249298732727766037 ;  /* 0x3c4caf631b1a7423 */ /* 0x000fe4000001000a */
[----:B------:R-:W-:Y:S01]  /*17e0*/  FFMA.FTZ R21, R25, -R24, R28 ;  /* 0x8000001819157223 */ /* 0x000fe2000001001c */
[----:B------:R-:W-:Y:S01]  /*17f0*/  FADD R25, R22, 0.3333333432674407959 ;  /* 0x3eaaaaab16197421 */ /* 0x000fe20000000000 */
[----:B------:R-:W-:-:S04]  /*1800*/  FFMA.FTZ R26, R27, R26, 0.083333469927310943604 ;  /* 0x3daaaabd1b1a7423 */ /* 0x000fc8000001001a */
[----:B------:R-:W-:Y:S01]  /*1810*/  ISETP.GE.AND P3, PT, R25, 0x7f800000, PT ;  /* 0x7f8000001900780c */ /* 0x000fe20003f66270 */
[----:B------:R-:W-:Y:S01]  /*1820*/  @!P1 FADD R25, R4, R4 ;  /* 0x0000000404199221 */ /* 0x000fe20000000000 */
[----:B------:R-:W-:-:S04]  /*1830*/  FMUL.FTZ R27, R27, R26 ;  /* 0x0000001a1b1b7220 */ /* 0x000fc80000410000 */
[----:B------:R-:W-:Y:S01]  /*1840*/  @!P1 LOP3.LUT R26, R25, 0x7f800000, RZ, 0xfc, !PT ;  /* 0x7f800000191a9812 */ /* 0x000fe200078efcff */
[----:B------:R-:W-:-:S03]  /*1850*/  FMUL.FTZ R25, R24, R27 ;  /* 0x0000001b18197220 */ /* 0x000fc60000410000 */
[----:B------:R-:W-:-:S03]  /*1860*/  @!P1 FSEL R13, R26, +INF , !P5 ;  /* 0x7f8000001a0d9808 */ /* 0x000fc60006800000 */
[----:B------:R-:W-:Y:S05]  /*1870*/  @!P3 BRA `(.L_x_7) ;  /* 0x000000000014b947 */ /* 0x000fea0003800000 */
[----:B------:R-:W-:-:S13]  /*1880*/  FSETP.NAN.FTZ.AND P1, PT, |R4|, |R4|, PT ;  /* 0x400000040400720b */ /* 0x000fda0003f38200 */
[----:B------:R-:W-:Y:S01]  /*1890*/  @P1 FADD R13, R4, -0.3333333432674407959 ;  /* 0xbeaaaaab040d1421 */ /* 0x000fe20000000000 */
[----:B------:R-:W-:Y:S06]  /*18a0*/  @P1 BRA `(.L_x_7) ;  /* 0x0000000000081947 */ /* 0x000fec0003800000 */
[----:B------:R-:W-:-:S13]  /*18b0*/  FSETP.NEU.AND P1, PT, R22, +INF , PT ;  /* 0x7f8000001600780b */ /* 0x000fda0003f2d000 */
[----:B------:R-:W-:-:S07]  /*18c0*/  @!P1 MOV R13, RZ ;  /* 0x000000ff000d9202 */ /* 0x000fce0000000f00 */
.L_x_7:
[----:B------:R-:W-:Y:S05]  /*18d0*/  BSYNC B0 ;  /* 0x0000000000007941 */ /* 0x000fea0003800000 */
.L_x_6:
[----:B------:R-:W-:Y:S01]  /*18e0*/  SHF.R.U32.HI R24, RZ, 0x17, R23 ;  /* 0x00000017ff187819 */ /* 0x000fe20000011617 */
[C---:B------:R-:W-:Y:S01]  /*18f0*/  FFMA R22, R0.reuse, R19, R25 ;  /* 0x0000001300167223 */ /* 0x040fe20000000019 */
[----:B------:R-:W-:Y:S01]  /*1900*/  FMUL.FTZ R21, R0, R21 ;  /* 0x0000001500157220 */ /* 0x000fe20000410000 */
[----:B-----5:R-:W-:Y:S01]  /*1910*/  FFMA R18, R18, -R11, 1 ;  /* 0x3f80000012127423 */ /* 0x020fe2000000080b */
[----:B------:R-:W-:Y:S01]  /*1920*/  I2FP.F32.U32 R24, R24 ;  /* 0x0000001800187245 */ /* 0x000fe20000201000 */
[----:B------:R-:W-:Y:S01]  /*1930*/  FFMA R26, R0, R19, -R22 ;  /* 0x00000013001a7223 */ /* 0x000fe20000000816 */
[----:B------:R-:W-:Y:S01]  /*1940*/  FSETP.NEU.AND P3, PT, R20, RZ, PT ;  /* 0x000000ff1400720b */ /* 0x000fe20003f6d000 */
[----:B------:R-:W-:Y:S02]  /*1950*/  BSSY B0, `(.L_x_8) ;  /* 0x0000044000007945 */ /* 0x000fe40003800000 */
[----:B------:R-:W-:Y:S01]  /*1960*/  FADD R0, R24, -127 ;  /* 0xc2fe000018007421 */ /* 0x000fe20000000000 */
[----:B------:R-:W-:-:S03]  /*1970*/  FADD R26, R25, R26 ;  /* 0x0000001a191a7221 */ /* 0x000fc60000000000 */
[----:B------:R-:W-:Y:S01]  /*1980*/  @P2 FADD R0, R0, 1 ;  /* 0x3f80000000002421 */ /* 0x000fe20000000000 */
[----:B------:R-:W-:-:S03]  /*1990*/  FADD R21, R21, R26 ;  /* 0x0000001a15157221 */ /* 0x000fc60000000000 */
[----:B------:R-:W-:Y:S01]  /*19a0*/  FMUL.FTZ R24, R0, 0.693145751953125 ;  /* 0x3f31720000187820 */ /* 0x000fe20000410000 */
[----:B------:R-:W-:Y:S01]  /*19b0*/  FADD R25, R22, R21 ;  /* 0x0000001516197221 */ /* 0x000fe20000000000 */
[----:B------:R-:W-:-:S03]  /*19c0*/  FMUL.FTZ R0, R0, 1.428606765330187045e-06 ;  /* 0x35bfbe8e00007820 */ /* 0x000fc60000410000 */
[----:B------:R-:W-:Y:S01]  /*19d0*/  FADD R19, R25, R24 ;  /* 0x0000001819137221 */ /* 0x000fe20000000000 */
[----:B------:R-:W-:-:S03]  /*19e0*/  FADD R22, R22, -R25 ;  /* 0x8000001916167221 */ /* 0x000fc60000000000 */
[----:B------:R-:W-:Y:S01]  /*19f0*/  FADD R24, R24, -R19 ;  /* 0x8000001318187221 */ /* 0x000fe20000000000 */
[----:B------:R-:W-:-:S03]  /*1a00*/  FADD R22, R21, R22 ;  /* 0x0000001615167221 */ /* 0x000fc60000000000 */
[----:B------:R-:W-:-:S04]  /*1a10*/  FADD R25, R25, R24 ;  /* 0x0000001819197221 */ /* 0x000fc80000000000 */
        /* <DEDUP_REMOVED lines=12> */
[----:B------:R-:W-:-:S04]  /*1ae0*/  FMUL.FTZ R19, R0, 1.4426950216293334961 ;  /* 0x3fb8aa3b00137820 */ /* 0x000fc80000410000 */
[----:B------:R-:W1:Y:S02]  /*1af0*/  FRND.TRUNC R24, R19 ;  /* 0x0000001300187307 */ /* 0x000e64000020d000 */
[----:B-1----:R-:W-:-:S05]  /*1b00*/  FADD.FTZ R21, |R24|, -RZ ;  /* 0x800000ff18157221 */ /* 0x002fca0000010200 */
[----:B------:R-:W-:Y:S02]  /*1b10*/  FSETP.GT.AND P1, PT, R21, 126, PT ;  /* 0x42fc00001500780b */ /* 0x000fe40003f24000 */
[----:B------:R-:W-:-:S04]  /*1b20*/  LOP3.LUT R21, R9, 0x80000000, R24, 0xb8, !PT ;  /* 0x8000000009157812 */ /* 0x000fc800078eb818 */
[----:B------:R-:W-:Y:S02]  /*1b30*/  FSEL R21, R21, R24, P1 ;  /* 0x0000001815157208 */ /* 0x000fe40000800000 */
[----:B------:R-:W-:-:S03]  /*1b40*/  FSETP.GEU.AND P1, PT, R18, RZ, PT ;  /* 0x000000ff1200720b */ /* 0x000fc60003f2e000 */
[C---:B------:R-:W-:Y:S01]  /*1b50*/  FFMA.FTZ R0, R21.reuse, -0.69314718246459960938, R0 ;  /* 0xbf31721815007823 */ /* 0x040fe20000010000 */
[----:B------:R-:W-:Y:S02]  /*1b60*/  FSEL R19, R18, RZ, P1 ;  /* 0x000000ff12137208 */ /* 0x000fe40000800000 */
[----:B------:R-:W-:Y:S01]  /*1b70*/  MOV R18, 0x7f800000 ;  /* 0x7f80000000127802 */ /* 0x000fe20000000f00 */
[C---:B------:R-:W-:Y:S01]  /*1b80*/  FFMA.FTZ R0, R21.reuse, 1.9046542121259335545e-09, R0 ;  /* 0x3102e30815007823 */ /* 0x040fe20000010000 */
[----:B------:R-:W-:-:S03]  /*1b90*/  FADD R21, R21, 12583039 ;  /* 0x4b40007f15157421 */ /* 0x000fc60000000000 */
[----:B------:R-:W-:Y:S02]  /*1ba0*/  FMUL R0, R0, 1.4426950216293334961 ;  /* 0x3fb8aa3b00007820 */ /* 0x000fe40000400000 */
[----:B------:R-:W-:Y:S01]  /*1bb0*/  SHF.L.U32 R26, R21, 0x17, RZ ;  /* 0x00000017151a7819 */ /* 0x000fe200000006ff */
[----:B------:R-:W-:Y:S01]  /*1bc0*/  FADD.FTZ R21, |R19|, -RZ ;  /* 0x800000ff13157221 */ /* 0x000fe20000010200 */
[----:B------:R-:W1:Y:S04]  /*1bd0*/  MUFU.EX2 R29, R0 ;  /* 0x00000000001d7308 */ /* 0x000e680000000800 */
[----:B------:R-:W-:-:S04]  /*1be0*/  LOP3.LUT R24, R21, 0x7fffff, RZ, 0xc0, !PT ;  /* 0x007fffff15187812 */ /* 0x000fc800078ec0ff */
[----:B------:R-:W-:-:S04]  /*1bf0*/  LOP3.LUT R24, R24, 0x3f800000, RZ, 0xfc, !PT ;  /* 0x3f80000018187812 */ /* 0x000fc800078efcff */
[----:B------:R-:W-:Y:S01]  /*1c00*/  FSETP.GT.AND P1, PT, R24, 1.4142135381698608398, PT ;  /* 0x3fb504f31800780b */ /* 0x000fe20003f24000 */
[----:B-1----:R-:W-:-:S05]  /*1c10*/  FMUL R26, R26, R29 ;  /* 0x0000001d1a1a7220 */ /* 0x002fca0000400000 */
[----:B------:R-:W-:-:S04]  /*1c20*/  FSETP.NEU.AND P2, PT, R26, +INF , PT ;  /* 0x7f8000001a00780b */ /* 0x000fc80003f4d000 */
[----:B------:R-:W-:-:S03]  /*1c30*/  ISETP.NE.OR P4, PT, R25, 0x42b17218, !P2 ;  /* 0x42b172181900780c */ /* 0x000fc60005785670 */
[----:B------:R-:W-:-:S04]  /*1c40*/  @P1 FMUL R24, R24, 0.5 ;  /* 0x3f00000018181820 */ /* 0x000fc80000400000 */
[----:B------:R-:W-:Y:S02]  /*1c50*/  FADD R0, R24, 1 ;  /* 0x3f80000018007421 */ /* 0x000fe40000000000 */
[----:B------:R-:W-:Y:S01]  /*1c60*/  @P2 FADD.FTZ R22, R22, -R25 ;  /* 0x8000001916162221 */ /* 0x000fe20000010000 */
[----:B------:R-:W-:-:S03]  /*1c70*/  FADD R25, R23, 0.3333333432674407959 ;  /* 0x3eaaaaab17197421 */ /* 0x000fc60000000000 */
[----:B------:R-:W1:Y:S01]  /*1c80*/  MUFU.RCP R0, R0 ;  /* 0x0000000000007308 */ /* 0x000e620000001000 */
[----:B------:R-:W-:Y:S01]  /*1c90*/  @P2 FADD.FTZ R27, R27, R22 ;  /* 0x000000161b1b2221 */ /* 0x000fe20000010000 */
[----:B------:R-:W-:-:S03]  /*1ca0*/  @!P3 FADD R22, R20, R20 ;  /* 0x000000141416b221 */ /* 0x000fc60000000000 */
[----:B------:R-:W-:Y:S02]  /*1cb0*/  @!P4 FADD R27, R27, 7.62939453125e-06 ;  /* 0x370000001b1bc421 */ /* 0x000fe40000000000 */
[----:B------:R-:W-:Y:S02]  /*1cc0*/  @!P3 LOP3.LUT R22, R22, 0x7f800000, RZ, 0xfc, !PT ;  /* 0x7f8000001616b812 */ /* 0x000fe400078efcff */
[----:B------:R-:W-:Y:S01]  /*1cd0*/  @P2 FFMA.FTZ R18, R26, R27, R26 ;  /* 0x0000001b1a122223 */ /* 0x000fe2000001001a */
[----:B------:R-:W-:Y:S01]  /*1ce0*/  ISETP.GE.AND P2, PT, R25, 0x7f800000, PT ;  /* 0x7f8000001900780c */ /* 0x000fe20003f46270 */
[----:B------:R-:W-:Y:S01]  /*1cf0*/  FADD R27, R24, -1 ;  /* 0xbf800000181b7421 */ /* 0x000fe20000000000 */
[----:B------:R-:W-:-:S03]  /*1d00*/  @!P3 FSEL R18, R22, +INF , !P5 ;  /* 0x7f8000001612b808 */ /* 0x000fc60006800000 */
[----:B------:R-:W-:-:S04]  /*1d10*/  FADD R25, R27, R27 ;  /* 0x0000001b1b197221 */ /* 0x000fc80000000000 */
[----:B-1----:R-:W-:-:S04]  /*1d20*/  FMUL R22, R0, R25 ;  /* 0x0000001900167220 */ /* 0x002fc80000400000 */
[----:B------:R-:W-:Y:S05]  /*1d30*/  @!P2 BRA `(.L_x_9) ;  /* 0x000000000014a947 */ /* 0x000fea0003800000 */
[----:B------:R-:W-:-:S13]  /*1d40*/  FSETP.NAN.FTZ.AND P2, PT, |R20|, |R20|, PT ;  /* 0x400000141400720b */ /* 0x000fda0003f58200 */
[----:B------:R-:W-:Y:S01]  /*1d50*/  @P2 FADD R18, R20, -0.3333333432674407959 ;  /* 0xbeaaaaab14122421 */ /* 0x000fe20000000000 */
[----:B------:R-:W-:Y:S06]  /*1d60*/  @P2 BRA `(.L_x_9) ;  /* 0x0000000000082947 */ /* 0x000fec0003800000 */
[----:B------:R-:W-:-:S13]  /*1d70*/  FSETP.NEU.AND P2, PT, R23, +INF , PT ;  /* 0x7f8000001700780b */ /* 0x000fda0003f4d000 */
[----:B------:R-:W-:-:S07]  /*1d80*/  @!P2 MOV R18, RZ ;  /* 0x000000ff0012a202 */ /* 0x000fce0000000f00 */
.L_x_9:
[----:B------:R-:W-:Y:S05]  /*1d90*/  BSYNC B0 ;  /* 0x0000000000007941 */ /* 0x000fea0003800000 */
.L_x_8:
[----:B------:R-:W-:Y:S01]  /*1da0*/  FMUL R23, R22, R22 ;  /* 0x0000001616177220 */ /* 0x000fe20000400000 */
[----:B------:R-:W-:Y:S01]  /*1db0*/  FFMA R16, R16, -R11, 1 ;  /* 0x3f80000010107423 */ /* 0x000fe2000000080b */
[----:B------:R-:W-:Y:S01]  /*1dc0*/  FSETP.NEU.AND P3, PT, R19, RZ, PT ;  /* 0x000000ff1300720b */ /* 0x000fe20003f6d000 */
[----:B------:R-:W-:Y:S01]  /*1dd0*/  BSSY B0, `(.L_x_10) ;  /* 0x000004f000007945 */ /* 0x000fe20003800000 */
[----:B------:R-:W-:-:S04]  /*1de0*/  FFMA.FTZ R24, R23, R10, 0.01249298732727766037 ;  /* 0x3c4caf6317187423 */ /* 0x000fc8000001000a */
[----:B------:R-:W-:-:S04]  /*1df0*/  FFMA.FTZ R24, R23, R24, 0.083333469927310943604 ;  /* 0x3daaaabd17187423 */ /* 0x000fc80000010018 */
[----:B------:R-:W-:Y:S01]  /*1e00*/  FMUL.FTZ R23, R23, R24 ;  /* 0x0000001817177220 */ /* 0x000fe20000410000 */
[----:B------:R-:W-:-:S03]  /*1e10*/  FFMA R24, -R0, R25, R27 ;  /* 0x0000001900187223 */ /* 0x000fc6000000011b */
[----:B------:R-:W-:Y:S01]  /*1e20*/  FMUL.FTZ R23, R22, R23 ;  /* 0x0000001716177220 */ /* 0x000fe20000410000 */
[----:B------:R-:W-:-:S04]  /*1e30*/  FADD R24, R24, R24 ;  /* 0x0000001818187221 */ /* 0x000fc80000000000 */
[----:B------:R-:W-:Y:S01]  /*1e40*/  FFMA.FTZ R27, R27, -R22, R24 ;  /* 0x800000161b1b7223 */ /* 0x000fe20000010018 */
[----:B------:R-:W-:Y:S01]  /*1e50*/  SHF.R.U32.HI R24, RZ, 0x17, R21 ;  /* 0x00000017ff187819 */ /* 0x000fe20000011615 */
[C---:B------:R-:W-:Y:S02]  /*1e60*/  FFMA R22, R0.reuse, R25, R23 ;  /* 0x0000001900167223 */ /* 0x040fe40000000017 */
[C---:B------:R-:W-:Y:S01]  /*1e70*/  FMUL.FTZ R27, R0.reuse, R27 ;  /* 0x0000001b001b7220 */ /* 0x040fe20000410000 */
[----:B------:R-:W-:Y:S01]  /*1e80*/  I2FP.F32.U32 R24, R24 ;  /* 0x0000001800187245 */ /* 0x000fe20000201000 */
[----:B------:R-:W-:-:S04]  /*1e90*/  FFMA R26, R0, R25, -R22 ;  /* 0x00000019001a7223 */ /* 0x000fc80000000816 */
[----:B------:R-:W-:Y:S01]  /*1ea0*/  FADD R26, R23, R26 ;  /* 0x0000001a171a7221 */ /* 0x000fe20000000000 */
[----:B------:R-:W-:-:S03]  /*1eb0*/  FADD R0, R24, -127 ;  /* 0xc2fe000018007421 */ /* 0x000fc60000000000 */
[----:B------:R-:W-:Y:S01]  /*1ec0*/  FADD R27, R27, R26 ;  /* 0x0000001a1b1b7221 */ /* 0x000fe20000000000 */
[----:B------:R-:W-:-:S03]  /*1ed0*/  @P1 FADD R0, R0, 1 ;  /* 0x3f80000000001421 */ /* 0x000fc60000000000 */
[----:B------:R-:W-:Y:S01]  /*1ee0*/  FADD R25, R22, R27 ;  /* 0x0000001b16197221 */ /* 0x000fe20000000000 */
[C---:B------:R-:W-:Y:S01]  /*1ef0*/  FMUL.FTZ R24, R0.reuse, 0.693145751953125 ;  /* 0x3f31720000187820 */ /* 0x040fe20000410000 */
[----:B------:R-:W-:Y:S02]  /*1f00*/  FMUL.FTZ R0, R0, 1.428606765330187045e-06 ;  /* 0x35bfbe8e00007820 */ /* 0x000fe40000410000 */
[----:B------:R-:W-:Y:S01]  /*1f10*/  FADD R22, R22, -R25 ;  /* 0x8000001916167221 */ /* 0x000fe20000000000 */
[----:B------:R-:W-:-:S03]  /*1f20*/  FADD R23, R25, R24 ;  /* 0x0000001819177221 */ /* 0x000fc60000000000 */
[----:B------:R-:W-:Y:S01]  /*1f30*/  FADD R22, R27, R22 ;  /* 0x000000161b167221 */ /* 0x000fe20000000000 */
[----:B------:R-:W-:-:S04]  /*1f40*/  FADD R24, R24, -R23 ;  /* 0x8000001718187221 */ /* 0x000fc80000000000 */
        /* <DEDUP_REMOVED lines=20> */
[----:B------:R-:W-:Y:S01]  /*2090*/  FFMA.FTZ R22, R27, -0.69314718246459960938, R22 ;  /* 0xbf3172181b167823 */ /* 0x000fe20000010016 */
[----:B------:R-:W-:-:S03]  /*20a0*/  FSEL R16, R16, RZ, P1 ;  /* 0x000000ff10107208 */ /* 0x000fc60000800000 */
[C---:B------:R-:W-:Y:S01]  /*20b0*/  FFMA.FTZ R22, R27.reuse, 1.9046542121259335545e-09, R22 ;  /* 0x3102e3081b167823 */ /* 0x040fe20000010016 */
[----:B------:R-:W-:-:S03]  /*20c0*/  FADD R27, R27, 12583039 ;  /* 0x4b40007f1b1b7421 */ /* 0x000fc60000000000 */
[----:B------:R-:W-:Y:S01]  /*20d0*/  FMUL R28, R22, 1.4426950216293334961 ;  /* 0x3fb8aa3b161c7820 */ /* 0x000fe20000400000 */
[----:B------:R-:W-:Y:S01]  /*20e0*/  FADD.FTZ R22, |R16|, -RZ ;  /* 0x800000ff10167221 */ /* 0x000fe20000010200 */
[----:B------:R-:W-:Y:S02]  /*20f0*/  SHF.L.U32 R26, R27, 0x17, RZ ;  /* 0x000000171b1a7819 */ /* 0x000fe400000006ff */
[----:B------:R-:W1:Y:S02]  /*2100*/  MUFU.EX2 R29, R28 ;  /* 0x0000001c001d7308 */ /* 0x000e640000000800 */
[----:B------:R-:W-:-:S04]  /*2110*/  LOP3.LUT R25, R22, 0x7fffff, RZ, 0xc0, !PT ;  /* 0x007fffff16197812 */ /* 0x000fc800078ec0ff */
[----:B------:R-:W-:-:S04]  /*2120*/  LOP3.LUT R25, R25, 0x3f800000, RZ, 0xfc, !PT ;  /* 0x3f80000019197812 */ /* 0x000fc800078efcff */
[----:B------:R-:W-:Y:S01]  /*2130*/  FSETP.GT.AND P1, PT, R25, 1.4142135381698608398, PT ;  /* 0x3fb504f31900780b */ /* 0x000fe20003f24000 */
[----:B-1----:R-:W-:-:S05]  /*2140*/  FMUL R26, R26, R29 ;  /* 0x0000001d1a1a7220 */ /* 0x002fca0000400000 */
[----:B------:R-:W-:-:S07]  /*2150*/  FSETP.NEU.AND P2, PT, R26, +INF , PT ;  /* 0x7f8000001a00780b */ /* 0x000fce0003f4d000 */
[----:B------:R-:W-:Y:S01]  /*2160*/  @P1 FMUL R25, R25, 0.5 ;  /* 0x3f00000019191820 */ /* 0x000fe20000400000 */
[----:B------:R-:W-:-:S05]  /*2170*/  ISETP.NE.OR P4, PT, R24, 0x42b17218, !P2 ;  /* 0x42b172181800780c */ /* 0x000fca0005785670 */
[----:B------:R-:W-:Y:S01]  /*2180*/  @P2 FADD.FTZ R23, R23, -R24 ;  /* 0x8000001817172221 */ /* 0x000fe20000010000 */
[----:B------:R-:W-:-:S03]  /*2190*/  FADD R24, R21, 0.3333333432674407959 ;  /* 0x3eaaaaab15187421 */ /* 0x000fc60000000000 */
[----:B------:R-:W-:Y:S01]  /*21a0*/  @P2 FADD.FTZ R27, R0, R23 ;  /* 0x00000017001b2221 */ /* 0x000fe20000010000 */
[----:B------:R-:W-:Y:S01]  /*21b0*/  FADD R0, R25, 1 ;  /* 0x3f80000019007421 */ /* 0x000fe20000000000 */
[----:B------:R-:W-:Y:S02]  /*21c0*/  MOV R23, 0x7f800000 ;  /* 0x7f80000000177802 */ /* 0x000fe40000000f00 */
[----:B------:R-:W-:-:S03]  /*21d0*/  @!P4 FADD R27, R27, 7.62939453125e-06 ;  /* 0x370000001b1bc421 */ /* 0x000fc60000000000 */
[----:B------:R-:W1:Y:S01]  /*21e0*/  MUFU.RCP R0, R0 ;  /* 0x0000000000007308 */ /* 0x000e620000001000 */
[----:B------:R-:W-:Y:S01]  /*21f0*/  @P2 FFMA.FTZ R23, R26, R27, R26 ;  /* 0x0000001b1a172223 */ /* 0x000fe2000001001a */
[----:B------:R-:W-:Y:S01]  /*2200*/  ISETP.GE.AND P2, PT, R24, 0x7f800000, PT ;  /* 0x7f8000001800780c */ /* 0x000fe20003f46270 */
[----:B------:R-:W-:Y:S01]  /*2210*/  @!P3 FADD R24, R19, R19 ;  /* 0x000000131318b221 */ /* 0x000fe20000000000 */
[----:B------:R-:W-:-:S04]  /*2220*/  FADD R27, R25, -1 ;  /* 0xbf800000191b7421 */ /* 0x000fc80000000000 */
[----:B------:R-:W-:Y:S01]  /*2230*/  @!P3 LOP3.LUT R24, R24, 0x7f800000, RZ, 0xfc, !PT ;  /* 0x7f8000001818b812 */ /* 0x000fe200078efcff */
[----:B------:R-:W-:-:S03]  /*2240*/  FADD R25, R27, R27 ;  /* 0x0000001b1b197221 */ /* 0x000fc60000000000 */
[----:B------:R-:W-:-:S03]  /*2250*/  @!P3 FSEL R23, R24, +INF , !P5 ;  /* 0x7f8000001817b808 */ /* 0x000fc60006800000 */
[----:B-1----:R-:W-:Y:S05]  /*2260*/  @!P2 BRA `(.L_x_11) ;  /* 0x000000000014a947 */ /* 0x002fea0003800000 */
[----:B------:R-:W-:-:S13]  /*2270*/  FSETP.NAN.FTZ.AND P2, PT, |R19|, |R19|, PT ;  /* 0x400000131300720b */ /* 0x000fda0003f58200 */
[----:B------:R-:W-:Y:S01]  /*2280*/  @P2 FADD R23, R19, -0.3333333432674407959 ;  /* 0xbeaaaaab13172421 */ /* 0x000fe20000000000 */
[----:B------:R-:W-:Y:S06]  /*2290*/  @P2 BRA `(.L_x_11) ;  /* 0x0000000000082947 */ /* 0x000fec0003800000 */
[----:B------:R-:W-:-:S13]  /*22a0*/  FSETP.NEU.AND P2, PT, R21, +INF , PT ;  /* 0x7f8000001500780b */ /* 0x000fda0003f4d000 */
[----:B------:R-:W-:-:S07]  /*22b0*/  @!P2 MOV R23, RZ ;  /* 0x000000ff0017a202 */ /* 0x000fce0000000f00 */
.L_x_11:
[----:B------:R-:W-:Y:S05]  /*22c0*/  BSYNC B0 ;  /* 0x0000000000007941 */ /* 0x000fea0003800000 */
.L_x_10:
[----:B------:R-:W-:Y:S01]  /*22d0*/  FMUL R24, R0, R25 ;  /* 0x0000001900187220 */ /* 0x000fe20000400000 */
[----:B------:R-:W-:Y:S01]  /*22e0*/  FFMA R14, R14, -R11, 1 ;  /* 0x3f8000000e0e7423 */ /* 0x000fe2000000080b */
[----:B------:R-:W-:Y:S01]  /*22f0*/  FFMA R21, -R0, R25, R27 ;  /* 0x0000001900157223 */ /* 0x000fe2000000011b */
[----:B------:R-:W-:Y:S01]  /*2300*/  FSETP.NEU.AND P3, PT, R16, RZ, PT ;  /* 0x000000ff1000720b */ /* 0x000fe20003f6d000 */
[----:B------:R-:W-:Y:S01]  /*2310*/  FMUL R11, R24, R24 ;  /* 0x00000018180b7220 */ /* 0x000fe20000400000 */
[----:B------:R-:W-:Y:S03]  /*2320*/  BSSY B0, `(.L_x_12) ;  /* 0x000004e000007945 */ /* 0x000fe60003800000 */
[----:B------:R-:W-:-:S04]  /*2330*/  FFMA.FTZ R26, R11, R10, 0.01249298732727766037 ;  /* 0x3c4caf630b1a7423 */ /* 0x000fc8000001000a */
[----:B------:R-:W-:-:S04]  /*2340*/  FFMA.FTZ R26, R11, R26, 0.083333469927310943604 ;  /* 0x3daaaabd0b1a7423 */ /* 0x000fc8000001001a */
[----:B------:R-:W-:Y:S01]  /*2350*/  FMUL.FTZ R11, R11, R26 ;  /* 0x0000001a0b0b7220 */ /* 0x000fe20000410000 */
[----:B------:R-:W-:-:S03]  /*2360*/  FADD R26, R21, R21 ;  /* 0x00000015151a7221 */ /* 0x000fc60000000000 */
[----:B------:R-:W-:Y:S01]  /*2370*/  FMUL.FTZ R11, R24, R11 ;  /* 0x0000000b180b7220 */ /* 0x000fe20000410000 */
[----:B------:R-:W-:Y:S01]  /*2380*/  FFMA.FTZ R27, R27, -R24, R26 ;  /* 0x800000181b1b7223 */ /* 0x000fe2000001001a */
[----:B------:R-:W-:Y:S02]  /*2390*/  SHF.R.U32.HI R24, RZ, 0x17, R22 ;  /* 0x00000017ff187819 */ /* 0x000fe40000011616 */
[C---:B------:R-:W-:Y:S01]  /*23a0*/  FFMA R21, R0.reuse, R25, R11 ;  /* 0x0000001900157223 */ /* 0x040fe2000000000b */
[C---:B------:R-:W-:Y:S01]  /*23b0*/  FMUL.FTZ R27, R0.reuse, R27 ;  /* 0x0000001b001b7220 */ /* 0x040fe20000410000 */
[----:B------:R-:W-:Y:S02]  /*23c0*/  I2FP.F32.U32 R24, R24 ;  /* 0x0000001800187245 */ /* 0x000fe40000201000 */
[----:B------:R-:W-:-:S03]  /*23d0*/  FFMA R26, R0, R25, -R21 ;  /* 0x00000019001a7223 */ /* 0x000fc60000000815 */
[----:B------:R-:W-:Y:S01]  /*23e0*/  FADD R0, R24, -127 ;  /* 0xc2fe000018007421 */ /* 0x000fe20000000000 */
[----:B------:R-:W-:-:S03]  /*23f0*/  FADD R26, R11, R26 ;  /* 0x0000001a0b1a7221 */ /* 0x000fc60000000000 */
[----:B------:R-:W-:Y:S01]  /*2400*/  @P1 FADD R0, R0, 1 ;  /* 0x3f80000000001421 */ /* 0x000fe20000000000 */
[----:B------:R-:W-:-:S03]  /*2410*/  FADD R26, R27, R26 ;  /* 0x0000001a1b1a7221 */ /* 0x000fc60000000000 */
[C---:B------:R-:W-:Y:S01]  /*2420*/  FMUL.FTZ R25, R0.reuse, 0.693145751953125 ;  /* 0x3f31720000197820 */ /* 0x040fe20000410000 */
        /* <DEDUP_REMOVED lines=32> */
[----:B------:R-:W-:-:S04]  /*2630*/  SHF.L.U32 R26, R26, 0x17, RZ ;  /* 0x000000171a1a7819 */ /* 0x000fc800000006ff */
[----:B------:R-:W1:Y:S01]  /*2640*/  MUFU.EX2 R27, R27 ;  /* 0x0000001b001b7308 */ /* 0x000e620000000800 */
        /* <DEDUP_REMOVED lines=27> */
.L_x_13:
[----:B------:R-:W-:Y:S05]  /*2800*/  BSYNC B0 ;  /* 0x0000000000007941 */ /* 0x000fea0003800000 */
.L_x_12:
[----:B------:R-:W-:Y:S01]  /*2810*/  FMUL R22, R0, R25 ;  /* 0x0000001900167220 */ /* 0x000fe20000400000 */
[----:B------:R-:W-:Y:S01]  /*2820*/  FSETP.NEU.AND P6, PT, R14, RZ, PT ;  /* 0x000000ff0e00720b */ /* 0x000fe20003fcd000 */
[----:B------:R-:W-:Y:S01]  /*2830*/  BSSY B0, `(.L_x_14) ;  /* 0x000004a000007945 */ /* 0x000fe20003800000 */
[----:B------:R-:W-:Y:S01]  /*2840*/  FSETP.NEU.AND P4, PT, R7, 1, PT ;  /* 0x3f8000000700780b */ /* 0x000fe20003f8d000 */
[----:B------:R-:W-:Y:S01]  /*2850*/  FMUL R29, R22, R22 ;  /* 0x00000016161d7220 */ /* 0x000fe20000400000 */
[----:B------:R-:W-:Y:S01]  /*2860*/  FADD R7, R11, 0.3333333432674407959 ;  /* 0x3eaaaaab0b077421 */ /* 0x000fe20000000000 */
[----:B------:R-:W-:Y:S02]  /*2870*/  FSETP.NEU.AND P3, PT, R8, 1, PT ;  /* 0x3f8000000800780b */ /* 0x000fe40003f6d000 */
        /* <DEDUP_REMOVED lines=38> */
[----:B-1----:R-:W-:Y:S01]  /*2ae0*/  FADD.FTZ R24, |R22|, -RZ ;  /* 0x800000ff16187221 */ /* 0x002fe20000010200 */
[----:B------:R-:W-:-:S04]  /*2af0*/  LOP3.LUT R9, R9, 0x80000000, R22, 0xb8, !PT ;  /* 0x8000000009097812 */ /* 0x000fc800078eb816 */
[----:B------:R-:W-:-:S04]  /*2b00*/  FSETP.GT.AND P1, PT, R24, 126, PT ;  /* 0x42fc00001800780b */ /* 0x000fc80003f24000 */
[----:B------:R-:W-:-:S05]  /*2b10*/  FSEL R9, R9, R22, P1 ;  /* 0x0000001609097208 */ /* 0x000fca0000800000 */
[----:B------:R-:W-:-:S04]  /*2b20*/  FFMA.FTZ R0, R9, -0.69314718246459960938, R0 ;  /* 0xbf31721809007823 */ /* 0x000fc80000010000 */
[C---:B------:R-:W-:Y:S01]  /*2b30*/  FFMA.FTZ R0, R9.reuse, 1.9046542121259335545e-09, R0 ;  /* 0x3102e30809007823 */ /* 0x040fe20000010000 */
[----:B------:R-:W-:-:S03]  /*2b40*/  FADD R9, R9, 12583039 ;  /* 0x4b40007f09097421 */ /* 0x000fc60000000000 */
[----:B------:R-:W-:Y:S01]  /*2b50*/  FMUL R24, R0, 1.4426950216293334961 ;  /* 0x3fb8aa3b00187820 */ /* 0x000fe20000400000 */
[----:B------:R-:W-:Y:S02]  /*2b60*/  MOV R0, 0x7f800000 ;  /* 0x7f80000000007802 */ /* 0x000fe40000000f00 */
[----:B------:R-:W-:-:S03]  /*2b70*/  SHF.L.U32 R9, R9, 0x17, RZ ;  /* 0x0000001709097819 */ /* 0x000fc600000006ff */
[----:B------:R-:W1:Y:S02]  /*2b80*/  MUFU.EX2 R24, R24 ;  /* 0x0000001800187308 */ /* 0x000e640000000800 */
[----:B-1----:R-:W-:Y:S01]  /*2b90*/  FMUL R29, R9, R24 ;  /* 0x00000018091d7220 */ /* 0x002fe20000400000 */
[----:B------:R-:W-:-:S04]  /*2ba0*/  @!P6 FADD R9, R14, R14 ;  /* 0x0000000e0e09e221 */ /* 0x000fc80000000000 */
[----:B------:R-:W-:Y:S02]  /*2bb0*/  FSETP.NEU.AND P1, PT, R29, +INF , PT ;  /* 0x7f8000001d00780b */ /* 0x000fe40003f2d000 */
[----:B------:R-:W-:Y:S02]  /*2bc0*/  @!P6 LOP3.LUT R9, R9, 0x7f800000, RZ, 0xfc, !PT ;  /* 0x7f8000000909e812 */ /* 0x000fe400078efcff */
[----:B------:R-:W-:-:S09]  /*2bd0*/  ISETP.NE.OR P2, PT, R25, 0x42b17218, !P1 ;  /* 0x42b172181900780c */ /* 0x000fd20004f45670 */
[----:B------:R-:W-:-:S04]  /*2be0*/  @P1 FADD.FTZ R10, R10, -R25 ;  /* 0x800000190a0a1221 */ /* 0x000fc80000010000 */
[----:B------:R-:W-:-:S04]  /*2bf0*/  @P1 FADD.FTZ R10, R27, R10 ;  /* 0x0000000a1b0a1221 */ /* 0x000fc80000010000 */
[----:B------:R-:W-:Y:S01]  /*2c00*/  @!P2 FADD R10, R10, 7.62939453125e-06 ;  /* 0x370000000a0aa421 */ /* 0x000fe20000000000 */
[----:B------:R-:W-:-:S03]  /*2c10*/  FSETP.NEU.AND P2, PT, R4, 1, PT ;  /* 0x3f8000000400780b */ /* 0x000fc60003f4d000 */
[----:B------:R-:W-:Y:S01]  /*2c20*/  @P1 FFMA.FTZ R0, R29, R10, R29 ;  /* 0x0000000a1d001223 */ /* 0x000fe2000001001d */
[----:B------:R-:W-:Y:S02]  /*2c30*/  @!P6 FSEL R0, R9, +INF , !P5 ;  /* 0x7f8000000900e808 */ /* 0x000fe40006800000 */
[----:B------:R-:W-:Y:S02]  /*2c40*/  ISETP.GE.AND P6, PT, R7, 0x7f800000, PT ;  /* 0x7f8000000700780c */ /* 0x000fe40003fc6270 */
[----:B------:R-:W-:Y:S02]  /*2c50*/  FSETP.NEU.AND P1, PT, R15, 1, PT ;  /* 0x3f8000000f00780b */ /* 0x000fe40003f2d000 */
[----:B------:R-:W-:-:S09]  /*2c60*/  FSETP.NEU.AND P5, PT, R20, 1, PT ;  /* 0x3f8000001400780b */ /* 0x000fd20003fad000 */
[----:B------:R-:W-:Y:S05]  /*2c70*/  @!P6 BRA `(.L_x_15) ;  /* 0x000000000014e947 */ /* 0x000fea0003800000 */
[----:B------:R-:W-:-:S13]  /*2c80*/  FSETP.NAN.FTZ.AND P6, PT, |R14|, |R14|, PT ;  /* 0x4000000e0e00720b */ /* 0x000fda0003fd8200 */
[----:B------:R-:W-:Y:S01]  /*2c90*/  @P6 FADD R0, R14, -0.3333333432674407959 ;  /* 0xbeaaaaab0e006421 */ /* 0x000fe20000000000 */
[----:B------:R-:W-:Y:S06]  /*2ca0*/  @P6 BRA `(.L_x_15) ;  /* 0x0000000000086947 */ /* 0x000fec0003800000 */
[----:B------:R-:W-:-:S13]  /*2cb0*/  FSETP.NEU.AND P6, PT, R11, +INF , PT ;  /* 0x7f8000000b00780b */ /* 0x000fda0003fcd000 */
[----:B------:R-:W-:-:S07]  /*2cc0*/  @!P6 MOV R0, RZ ;  /* 0x000000ff0000e202 */ /* 0x000fce0000000f00 */
.L_x_15:
[----:B------:R-:W-:Y:S05]  /*2cd0*/  BSYNC B0 ;  /* 0x0000000000007941 */ /* 0x000fea0003800000 */
.L_x_14:
[----:B------:R-:W-:Y:S01]  /*2ce0*/  FSETP.NEU.AND P6, PT, R19, 1, PT ;  /* 0x3f8000001300780b */ /* 0x000fe20003fcd000 */
[----:B------:R-:W-:Y:S01]  /*2cf0*/  ULDC.64 UR6, c[0x0][0x220] ;  /* 0x0000880000067ab9 */ /* 0x000fe20000000a00 */
[----:B------:R-:W-:Y:S02]  /*2d00*/  FSEL R12, R12, 1, P4 ;  /* 0x3f8000000c0c7808 */ /* 0x000fe40002000000 */
[----:B------:R-:W-:Y:S02]  /*2d10*/  FSEL R17, R17, 1, P1 ;  /* 0x3f80000011117808 */ /* 0x000fe40000800000 */
[----:B------:R-:W-:Y:S02]  /*2d20*/  FSEL R5, R5, 1, P3 ;  /* 0x3f80000005057808 */ /* 0x000fe40001800000 */
[----:B------:R-:W-:Y:S01]  /*2d30*/  FSEL R4, R13, 1, P2 ;  /* 0x3f8000000d047808 */ /* 0x000fe20001000000 */
[----:B------:R-:W-:Y:S01]  /*2d40*/  FADD R12, R12, R17 ;  /* 0x000000110c0c7221 */ /* 0x000fe20000000000 */
[----:B------:R-:W-:-:S02]  /*2d50*/  FSETP.NEU.AND P4, PT, R16, 1, PT ;  /* 0x3f8000001000780b */ /* 0x000fc40003f8d000 */
[----:B------:R-:W-:Y:S01]  /*2d60*/  FSETP.NEU.AND P1, PT, R14, 1, PT ;  /* 0x3f8000000e00780b */ /* 0x000fe20003f2d000 */
[----:B------:R-:W-:Y:S01]  /*2d70*/  FADD R4, R5, R4 ;  /* 0x0000000405047221 */ /* 0x000fe20000000000 */
[----:B------:R-:W-:Y:S02]  /*2d80*/  FSEL R7, R18, 1, P5 ;  /* 0x3f80000012077808 */ /* 0x000fe40002800000 */
[----:B------:R-:W-:Y:S02]  /*2d90*/  FSEL R23, R23, 1, P6 ;  /* 0x3f80000017177808 */ /* 0x000fe40003000000 */
[----:B------:R-:W-:Y:S01]  /*2da0*/  FSEL R21, R21, 1, P4 ;  /* 0x3f80000015157808 */ /* 0x000fe20002000000 */
[----:B------:R-:W-:Y:S01]  /*2db0*/  FADD R12, R12, R7 ;  /* 0x000000070c0c7221 */ /* 0x000fe20000000000 */
[----:B------:R-:W-:Y:S01]  /*2dc0*/  FSEL R5, R0, 1, P1 ;  /* 0x3f80000000057808 */ /* 0x000fe20000800000 */
[----:B------:R-:W-:Y:S01]  /*2dd0*/  FADD R4, R4, R23 ;  /* 0x0000001704047221 */ /* 0x000fe20000000000 */
[----:B------:R-:W-:Y:S01]  /*2de0*/  HFMA2.MMA R7, -RZ, RZ, 1.625, 0 ;  /* 0x3e800000ff077435 */ /* 0x000fe200000001ff */
[----:B------:R-:W-:Y:S01]  /*2df0*/  FADD R12, R21, R12 ;  /* 0x0000000c150c7221 */ /* 0x000fe20000000000 */
[----:B------:R-:W-:Y:S01]  /*2e00*/  SHF.R.S32.HI R11, RZ, 0x1f, R6 ;  /* 0x0000001fff0b7819 */ /* 0x000fe20000011406 */
[----:B------:R-:W-:-:S03]  /*2e10*/  FADD R4, R4, R5 ;  /* 0x0000000504047221 */ /* 0x000fc60000000000 */
[----:B------:R-:W-:Y:S02]  /*2e20*/  FSETP.GT.AND P1, PT, |R12|, 8.50705917302346158658e+37, PT ;  /* 0x7e8000000c00780b */ /* 0x000fe40003f24200 */
[----:B------:R-:W-:Y:S02]  /*2e30*/  FSETP.GT.AND P2, PT, |R4|, 8.50705917302346158658e+37, PT ;  /* 0x7e8000000400780b */ /* 0x000fe40003f44200 */
[----:B------:R-:W-:Y:S02]  /*2e40*/  FSETP.GEU.AND P3, PT, |R12|, 1.175494350822287508e-38, PT ;  /* 0x008000000c00780b */ /* 0x000fe40003f6e200 */
[----:B------:R-:W-:Y:S02]  /*2e50*/  FSETP.GEU.AND P4, PT, |R4|, 1.175494350822287508e-38, PT ;  /* 0x008000000400780b */ /* 0x000fe40003f8e200 */
[C---:B------:R-:W-:Y:S02]  /*2e60*/  FSEL R5, R7.reuse, 1, P1 ;  /* 0x3f80000007057808 */ /* 0x040fe40000800000 */
[----:B------:R-:W-:-:S03]  /*2e70*/  FSEL R7, R7, 1, P2 ;  /* 0x3f80000007077808 */ /* 0x000fc60001000000 */
[----:B------:R-:W-:Y:S02]  /*2e80*/  @P1 FMUL R12, R12, 0.25 ;  /* 0x3e8000000c0c1820 */ /* 0x000fe40000400000 */
[----:B------:R-:W-:Y:S02]  /*2e90*/  @P2 FMUL R4, R4, 0.25 ;  /* 0x3e80000004042820 */ /* 0x000fe40000400000 */
[----:B------:R-:W-:Y:S01]  /*2ea0*/  @!P3 FMUL R12, R12, 16777216 ;  /* 0x4b8000000c0cb820 */ /* 0x000fe20000400000 */
[----:B------:R-:W-:Y:S01]  /*2eb0*/  @!P3 FMUL R5, R5, 16777216 ;  /* 0x4b8000000505b820 */ /* 0x000fe20000400000 */
[----:B------:R-:W-:Y:S01]  /*2ec0*/  @!P4 FMUL R4, R4, 16777216 ;  /* 0x4b8000000404c820 */ /* 0x000fe20000400000 */
[----:B------:R-:W-:-:S03]  /*2ed0*/  @!P4 FMUL R7, R7, 16777216 ;  /* 0x4b8000000707c820 */ /* 0x000fc60000400000 */
[----:B------:R-:W1:Y:S08]  /*2ee0*/  MUFU.RCP R12, R12 ;  /* 0x0000000c000c7308 */ /* 0x000e700000001000 */
[----:B------:R-:W2:Y:S01]  /*2ef0*/  MUFU.RCP R4, R4 ;  /* 0x0000000400047308 */ /* 0x000ea20000001000 */
[----:B-1----:R-:W-:-:S04]  /*2f00*/  FMUL R5, R12, R5 ;  /* 0x000000050c057220 */ /* 0x002fc80000400000 */
[C---:B------:R-:W-:Y:S01]  /*2f10*/  FMUL R0, R5.reuse, R5 ;  /* 0x0000000505007220 */ /* 0x040fe20000400000 */
[----:B--2---:R-:W-:Y:S01]  /*2f20*/  FMUL R7, R4, R7 ;  /* 0x0000000704077220 */ /* 0x004fe20000400000 */
[C---:B------:R-:W-:Y:S02]  /*2f30*/  LEA R4, P1, R6.reuse, UR6, 0x2 ;  /* 0x0000000606047c11 */ /* 0x040fe4000f8210ff */
[----:B------:R-:W-:Y:S01]  /*2f40*/  FMUL R9, R5, R0 ;  /* 0x0000000005097220 */ /* 0x000fe20000400000 */
[----:B------:R-:W-:Y:S01]  /*2f50*/  FMUL R8, R7, R7 ;  /* 0x0000000707087220 */ /* 0x000fe20000400000 */
[----:B------:R-:W-:Y:S02]  /*2f60*/  LEA.HI.X R5, R6, UR7, R11, 0x2, P1 ;  /* 0x0000000706057c11 */ /* 0x000fe400088f140b */
[----:B------:R-:W-:Y:S01]  /*2f70*/  FMUL R2, R9, R2 ;  /* 0x0000000209027220 */ /* 0x000fe20000400000 */
[----:B------:R-:W-:-:S04]  /*2f80*/  FMUL R8, R7, R8 ;  /* 0x0000000807087220 */ /* 0x000fc80000400000 */
[----:B------:R-:W-:Y:S01]  /*2f90*/  FMUL R3, R8, R3 ;  /* 0x0000000308037220 */ /* 0x000fe20000400000 */
[----:B------:R-:W-:Y:S06]  /*2fa0*/  @P0 EXIT ;  /* 0x000000000000094d */ /* 0x000fec0003800000 */
[----:B------:R-:W-:Y:S01]  /*2fb0*/  STG.E.64 desc[UR4][R4.64], R2 ;  /* 0x0000000204007986 */ /* 0x000fe2000c101b04 */
[----:B------:R-:W-:Y:S05]  /*2fc0*/  EXIT ;  /* 0x000000000000794d */ /* 0x000fea0003800000 */
.L_x_16:
[----:B------:R-:W-:-:S00]  /*2fd0*/  BRA `(.L_x_16) ;  /* 0xfffffffc00fc7947 */ /* 0x000fc0000383ffff */
[----:B------:R-:W-:-:S00]  /*2fe0*/  NOP ;  /* 0x0000000000007918 */ /* 0x000fc00000000000 */
        /* <DEDUP_REMOVED lines=9> */
.L_x_17:


//--------------------- .nv.global.init           --------------------------
	.section	.nv.global.init,"aw",@progbits
.nv.global.init:
	.type		_$_str,@object
	.size		_$_str,(.L_0 - _$_str)
_$_str:
        /*0000*/ 	.byte	0x5f, 0x5f, 0x43, 0x55, 0x44, 0x41, 0x5f, 0x46, 0x54, 0x5a, 0x00
.L_0:


//--------------------- .nv.constant0.triton_poi_fused_add_mul_pow_relu_sum_2 --------------------------
	.section	.nv.constant0.triton_poi_fused_add_mul_pow_relu_sum_2,"a",@progbits
	.sectionflags	@""
	.align	4
.nv.constant0.triton_poi_fused_add_mul_pow_relu_sum_2:
	.zero		556
